	.headerflags	@"EF_CUDA_TEXMODE_UNIFIED EF_CUDA_64BIT_ADDRESS EF_CUDA_ACCELERATORS EF_CUDA_SM90 EF_CUDA_VIRTUAL_SM(EF_CUDA_SM90)"
	.elftype	@"ET_EXEC"


//--------------------- .nv.info                  --------------------------
	.section	.nv.info,"",@"SHT_CUDA_INFO"
	.align	4


	//----- nvinfo : EIATTR_REGCOUNT
	.align		4
        /*0000*/ 	.byte	0x04, 0x2f
        /*0002*/ 	.short	(.L_1 - .L_0)
	.align		4
.L_0:
        /*0004*/ 	.word	index@(triton_poi_fused_max_pool2d_with_indices_10)
        /*0008*/ 	.word	0x0000005d


	//----- nvinfo : EIATTR_MIN_STACK_SIZE
	.align		4
.L_1:
        /*000c*/ 	.byte	0x04, 0x12
        /*000e*/ 	.short	(.L_3 - .L_2)
	.align		4
.L_2:
        /*0010*/ 	.word	index@(triton_poi_fused_max_pool2d_with_indices_10)
        /*0014*/ 	.word	0x00000000


	//----- nvinfo : EIATTR_FRAME_SIZE
	.align		4
.L_3:
        /*0018*/ 	.byte	0x04, 0x11
        /*001a*/ 	.short	(.L_5 - .L_4)
	.align		4
.L_4:
        /*001c*/ 	.word	index@(triton_poi_fused_max_pool2d_with_indices_10)
        /*0020*/ 	.word	0x00000000


	//----- nvinfo : EIATTR_MIN_STACK_SIZE
	.align		4
.L_5:
        /*0024*/ 	.byte	0x04, 0x12
        /*0026*/ 	.short	(.L_7 - .L_6)
	.align		4
.L_6:
        /*0028*/ 	.word	index@(triton_poi_fused_max_pool2d_with_indices_10)
        /*002c*/ 	.word	0x00000000
.L_7:


//--------------------- .nv.info.triton_poi_fused_max_pool2d_with_indices_10 --------------------------
	.section	.nv.info.triton_poi_fused_max_pool2d_with_indices_10,"",@"SHT_CUDA_INFO"
	.sectionflags	@""
	.align	4


	//----- nvinfo : EIATTR_CUDA_API_VERSION
	.align		4
        /*0000*/ 	.byte	0x04, 0x37
        /*0002*/ 	.short	(.L_9 - .L_8)
.L_8:
        /*0004*/ 	.word	0x0000007c


	//----- nvinfo : EIATTR_KPARAM_INFO
	.align		4
.L_9:
        /*0008*/ 	.byte	0x04, 0x17
        /*000a*/ 	.short	(.L_11 - .L_10)
.L_10:
        /*000c*/ 	.word	0x00000000
        /*0010*/ 	.short	0x0004
        /*0012*/ 	.short	0x001c
        /*0014*/ 	.byte	0x00, 0xf0, 0x11, 0x00


	//----- nvinfo : EIATTR_KPARAM_INFO
	.align		4
.L_11:
        /*0018*/ 	.byte	0x04, 0x17
        /*001a*/ 	.short	(.L_13 - .L_12)
.L_12:
        /*001c*/ 	.word	0x00000000
        /*0020*/ 	.short	0x0003
        /*0022*/ 	.short	0x0018
        /*0024*/ 	.byte	0x00, 0xf0, 0x11, 0x00


	//----- nvinfo : EIATTR_KPARAM_INFO
	.align		4
.L_13:
        /*0028*/ 	.byte	0x04, 0x17
        /*002a*/ 	.short	(.L_15 - .L_14)
.L_14:
        /*002c*/ 	.word	0x00000000
        /*0030*/ 	.short	0x0002
        /*0032*/ 	.short	0x0010
        /*0034*/ 	.byte	0x00, 0xf4, 0x21, 0x00


	//----- nvinfo : EIATTR_KPARAM_INFO
	.align		4
.L_15:
        /*0038*/ 	.byte	0x04, 0x17
        /*003a*/ 	.short	(.L_17 - .L_16)
.L_16:
        /*003c*/ 	.word	0x00000000
        /*0040*/ 	.short	0x0001
        /*0042*/ 	.short	0x0008
        /*0044*/ 	.byte	0x00, 0xf4, 0x21, 0x00


	//----- nvinfo : EIATTR_KPARAM_INFO
	.align		4
.L_17:
        /*0048*/ 	.byte	0x04, 0x17
        /*004a*/ 	.short	(.L_19 - .L_18)
.L_18:
        /*004c*/ 	.word	0x00000000
        /*0050*/ 	.short	0x0000
        /*0052*/ 	.short	0x0000
        /*0054*/ 	.byte	0x00, 0xf4, 0x21, 0x00


	//----- nvinfo : EIATTR_SPARSE_MMA_MASK
	.align		4
.L_19:
        /*0058*/ 	.byte	0x03, 0x50
        /*005a*/ 	.short	0x0000


	//----- nvinfo : EIATTR_MAXREG_COUNT
	.align		4
        /*005c*/ 	.byte	0x03, 0x1b
        /*005e*/ 	.short	0x00ff


	//----- nvinfo : EIATTR_EXIT_INSTR_OFFSETS
	.align		4
        /*0060*/ 	.byte	0x04, 0x1c
        /*0062*/ 	.short	(.L_21 - .L_20)


	//   ....[0]....
.L_20:
        /*0064*/ 	.word	0x00004080


	//   ....[1]....
        /*0068*/ 	.word	0x000040b0


	//----- nvinfo : EIATTR_REQNTID
	.align		4
.L_21:
        /*006c*/ 	.byte	0x04, 0x10
        /*006e*/ 	.short	(.L_23 - .L_22)
.L_22:
        /*0070*/ 	.word	0x00000080
        /*0074*/ 	.word	0x00000001
        /*0078*/ 	.word	0x00000001


	//----- nvinfo : EIATTR_CBANK_PARAM_SIZE
	.align		4
.L_23:
        /*007c*/ 	.byte	0x03, 0x19
        /*007e*/ 	.short	0x0020


	//----- nvinfo : EIATTR_PARAM_CBANK
	.align		4
        /*0080*/ 	.byte	0x04, 0x0a
        /*0082*/ 	.short	(.L_25 - .L_24)
	.align		4
.L_24:
        /*0084*/ 	.word	index@(.nv.constant0.triton_poi_fused_max_pool2d_with_indices_10)
        /*0088*/ 	.short	0x0210
        /*008a*/ 	.short	0x0020


	//----- nvinfo : EIATTR_SW_WAR
	.align		4
.L_25:
        /*008c*/ 	.byte	0x04, 0x36
        /*008e*/ 	.short	(.L_27 - .L_26)
.L_26:
        /*0090*/ 	.word	0x00000008
.L_27:


//--------------------- .nv.callgraph             --------------------------
	.section	.nv.callgraph,"",@"SHT_CUDA_CALLGRAPH"
	.align	4
	.sectionentsize	8
	.align		4
        /*0000*/ 	.word	0x00000000
	.align		4
        /*0004*/ 	.word	0xffffffff
	.align		4
        /*0008*/ 	.word	0x00000000
	.align		4
        /*000c*/ 	.word	0xfffffffe
	.align		4
        /*0010*/ 	.word	0x00000000
	.align		4
        /*0014*/ 	.word	0xfffffffd
	.align		4
        /*0018*/ 	.word	0x00000000
	.align		4
        /*001c*/ 	.word	0xfffffffc


//--------------------- .text.triton_poi_fused_max_pool2d_with_indices_10 --------------------------
	.section	.text.triton_poi_fused_max_pool2d_with_indices_10,"ax",@progbits
	.sectionflags	@"SHF_BARRIERS=1"
	.align	128
        .global         triton_poi_fused_max_pool2d_with_indices_10
        .type           triton_poi_fused_max_pool2d_with_indices_10,@function
        .size           triton_poi_fused_max_pool2d_with_indices_10,(.L_x_1 - triton_poi_fused_max_pool2d_with_indices_10)
        .other          triton_poi_fused_max_pool2d_with_indices_10,@"STO_CUDA_ENTRY STV_DEFAULT"
triton_poi_fused_max_pool2d_with_indices_10:
.text.triton_poi_fused_max_pool2d_with_indices_10:
[----:B------:R-:W0:Y:S02]  /*0000*/  LDC R1, c[0x0][0x28] ;  /* 0x00000a00ff017b82 */ /* 0x000e240000000800 */
[----:B------:R-:W1:Y:S01]  /*0010*/  S2R R5, SR_CTAID.X ;  /* 0x0000000000057919 */ /* 0x000e620000002500 */
[----:B------:R-:W2:Y:S01]  /*0020*/  LDC.64 R46, c[0x0][0x210] ;  /* 0x00008400ff2e7b82 */ /* 0x000ea20000000a00 */
[----:B------:R-:W-:Y:S01]  /*0030*/  IMAD.MOV.U32 R15, RZ, RZ, RZ ;  /* 0x000000ffff0f7224 */ /* 0x000fe200078e00ff */
[----:B------:R-:W-:Y:S01]  /*0040*/  ULDC.64 UR6, c[0x0][0x208] ;  /* 0x0000820000067ab9 */ /* 0x000fe20000000a00 */
[----:B------:R-:W3:Y:S01]  /*0050*/  S2R R4, SR_TID.X ;  /* 0x0000000000047919 */ /* 0x000ee20000002100 */
[----:B------:R-:W4:Y:S01]  /*0060*/  S2R R3, SR_CTAID.Y ;  /* 0x0000000000037919 */ /* 0x000f220000002600 */
[----:B-1----:R-:W-:Y:S01]  /*0070*/  IMAD.SHL.U32 R5, R5, 0x20, RZ ;  /* 0x0000002005057824 */ /* 0x002fe200078e00ff */
[----:B---3--:R-:W-:-:S04]  /*0080*/  SHF.R.U32.HI R14, RZ, 0x5, R4 ;  /* 0x00000005ff0e7819 */ /* 0x008fc80000011604 */
[----:B------:R-:W-:Y:S01]  /*0090*/  LOP3.LUT R7, R5, 0x1f, R4, 0xf8, !PT ;  /* 0x0000001f05077812 */ /* 0x000fe200078ef804 */
[----:B----4-:R-:W-:Y:S01]  /*00a0*/  IMAD.SHL.U32 R3, R3, 0x20, RZ ;  /* 0x0000002003037824 */ /* 0x010fe200078e00ff */
[----:B------:R-:W-:Y:S02]  /*00b0*/  SGXT.U32 R14, R14, 0x2 ;  /* 0x000000020e0e781a */ /* 0x000fe40000000000 */
[----:B------:R-:W-:Y:S02]  /*00c0*/  SHF.R.S32.HI R0, RZ, 0x1f, R7 ;  /* 0x0000001fff007819 */ /* 0x000fe40000011407 */
[----:B------:R-:W-:Y:S02]  /*00d0*/  LOP3.LUT R81, R3, R14, RZ, 0xfc, !PT ;  /* 0x0000000e03517212 */ /* 0x000fe400078efcff */
[----:B------:R-:W-:Y:S02]  /*00e0*/  LEA.HI R0, R0, R7, RZ, 0x4 ;  /* 0x0000000700007211 */ /* 0x000fe400078f20ff */
[----:B------:R-:W-:-:S02]  /*00f0*/  LOP3.LUT R74, R3, 0x4, R14, 0xfe, !PT ;  /* 0x00000004034a7812 */ /* 0x000fc400078efe0e */
[----:B------:R-:W-:Y:S02]  /*0100*/  LOP3.LUT R2, R0, 0xfffffff0, RZ, 0xc0, !PT ;  /* 0xfffffff000027812 */ /* 0x000fe400078ec0ff */
[----:B------:R-:W-:-:S03]  /*0110*/  SHF.R.S32.HI R0, RZ, 0x4, R0 ;  /* 0x00000004ff007819 */ /* 0x000fc60000011400 */
[C---:B------:R-:W-:Y:S02]  /*0120*/  IMAD.IADD R63, R7.reuse, 0x1, -R2 ;  /* 0x00000001073f7824 */ /* 0x040fe400078e0a02 */
[----:B------:R-:W-:Y:S02]  /*0130*/  VIADD R2, R7, 0xfffffff0 ;  /* 0xfffffff007027836 */ /* 0x000fe40000000000 */
[----:B------:R-:W-:Y:S01]  /*0140*/  IMAD R80, R0, 0x20, R63 ;  /* 0x0000002000507824 */ /* 0x000fe200078e023f */
[C---:B------:R-:W-:Y:S02]  /*0150*/  ISETP.GT.AND P0, PT, R63.reuse, RZ, PT ;  /* 0x000000ff3f00720c */ /* 0x040fe40003f04270 */
[----:B------:R-:W-:Y:S01]  /*0160*/  ISETP.GT.AND P2, PT, R63, -0x1, PT ;  /* 0xffffffff3f00780c */ /* 0x000fe20003f44270 */
[----:B------:R-:W-:Y:S01]  /*0170*/  IMAD.SHL.U32 R80, R80, 0x2, RZ ;  /* 0x0000000250507824 */ /* 0x000fe200078e00ff */
[C---:B------:R-:W-:Y:S02]  /*0180*/  ISETP.LT.U32.AND P4, PT, R2.reuse, 0xf0, P0 ;  /* 0x000000f00200780c */ /* 0x040fe40000781070 */
[----:B------:R-:W-:Y:S01]  /*0190*/  ISETP.LT.U32.AND P3, PT, R2, 0xf0, P2 ;  /* 0x000000f00200780c */ /* 0x000fe20001761070 */
[C---:B------:R-:W-:Y:S01]  /*01a0*/  VIADD R10, R80.reuse, 0xffffffdf ;  /* 0xffffffdf500a7836 */ /* 0x040fe20000000000 */
[C---:B------:R-:W-:Y:S01]  /*01b0*/  ISETP.LT.AND P6, PT, R81.reuse, 0x100, P4 ;  /* 0x000001005100780c */ /* 0x040fe200027c1270 */
[----:B------:R-:W-:Y:S01]  /*01c0*/  VIADD R6, R80, 0xffffffe0 ;  /* 0xffffffe050067836 */ /* 0x000fe20000000000 */
[C---:B------:R-:W-:Y:S01]  /*01d0*/  ISETP.LT.AND P5, PT, R81.reuse, 0x100, P3 ;  /* 0x000001005100780c */ /* 0x040fe20001fa1270 */
[C---:B------:R-:W-:Y:S01]  /*01e0*/  IMAD R9, R81.reuse, 0x400, R10 ;  /* 0x0000040051097824 */ /* 0x040fe200078e020a */
[----:B------:R-:W-:Y:S01]  /*01f0*/  P2R R23, PR, RZ, 0x1 ;  /* 0x00000001ff177803 */ /* 0x000fe20000000000 */
[----:B------:R-:W-:-:S02]  /*0200*/  IMAD R13, R81, 0x400, R6 ;  /* 0x00000400510d7824 */ /* 0x000fc400078e0206 */
[----:B------:R-:W-:Y:S02]  /*0210*/  IMAD.MOV.U32 R2, RZ, RZ, RZ ;  /* 0x000000ffff027224 */ /* 0x000fe400078e00ff */
[----:B--2---:R-:W-:-:S04]  /*0220*/  IMAD.WIDE R8, R9, 0x4, R46 ;  /* 0x0000000409087825 */ /* 0x004fc800078e022e */
[----:B------:R-:W-:Y:S01]  /*0230*/  IMAD.WIDE R12, R13, 0x4, R46 ;  /* 0x000000040d0c7825 */ /* 0x000fe200078e022e */
[C---:B------:R-:W-:Y:S01]  /*0240*/  ISETP.LT.AND P1, PT, R74.reuse, 0x100, P4 ;  /* 0x000001004a00780c */ /* 0x040fe20002721270 */
[----:B------:R1:W2:Y:S04]  /*0250*/  @P6 LDG.E.EL R2, desc[UR6][R8.64] ;  /* 0x0000000608026981 */ /* 0x0002a8000c2e1900 */
[----:B------:R3:W4:Y:S01]  /*0260*/  @P5 LDG.E.EL R15, desc[UR6][R12.64] ;  /* 0x000000060c0f5981 */ /* 0x000722000c2e1900 */
[----:B------:R-:W-:Y:S02]  /*0270*/  IMAD R17, R74, 0x400, R10 ;  /* 0x000004004a117824 */ /* 0x000fe400078e020a */
[----:B------:R-:W-:Y:S02]  /*0280*/  IMAD.MOV.U32 R11, RZ, RZ, RZ ;  /* 0x000000ffff0b7224 */ /* 0x000fe400078e00ff */
[----:B------:R-:W-:-:S05]  /*0290*/  IMAD.WIDE R16, R17, 0x4, R46 ;  /* 0x0000000411107825 */ /* 0x000fca00078e022e */
[----:B------:R-:W5:Y:S01]  /*02a0*/  @P1 LDG.E.EL R11, desc[UR6][R16.64] ;  /* 0x00000006100b1981 */ /* 0x000f62000c2e1900 */
[----:B-1----:R-:W-:Y:S02]  /*02b0*/  IMAD R9, R74, 0x400, R6 ;  /* 0x000004004a097824 */ /* 0x002fe400078e0206 */
[----:B---3--:R-:W-:Y:S02]  /*02c0*/  VIADD R12, R80, 0xffffffe1 ;  /* 0xffffffe1500c7836 */ /* 0x008fe40000000000 */
[----:B------:R-:W-:-:S04]  /*02d0*/  IMAD.WIDE R8, R9, 0x4, R46 ;  /* 0x0000000409087825 */ /* 0x000fc800078e022e */
[----:B------:R-:W-:-:S04]  /*02e0*/  IMAD R19, R81, 0x400, R12 ;  /* 0x0000040051137824 */ /* 0x000fc800078e020c */
[----:B------:R-:W-:Y:S01]  /*02f0*/  IMAD.WIDE R18, R19, 0x4, R46 ;  /* 0x0000000413127825 */ /* 0x000fe200078e022e */
[----:B--2---:R-:W-:Y:S02]  /*0300*/  SEL R2, R2, 0xff800000, P6 ;  /* 0xff80000002027807 */ /* 0x004fe40003000000 */
[----:B----4-:R-:W-:-:S04]  /*0310*/  SEL R15, R15, 0xff800000, P5 ;  /* 0xff8000000f0f7807 */ /* 0x010fc80002800000 */
[----:B------:R-:W-:-:S04]  /*0320*/  FSETP.GT.AND P0, PT, R15, R2, PT ;  /* 0x000000020f00720b */ /* 0x000fc80003f04000 */
[----:B------:R-:W-:Y:S02]  /*0330*/  P2R R25, PR, RZ, 0x1 ;  /* 0x00000001ff197803 */ /* 0x000fe40000000000 */
[----:B-----5:R-:W-:Y:S01]  /*0340*/  SEL R20, R11, 0xff800000, P1 ;  /* 0xff8000000b147807 */ /* 0x020fe20000800000 */
[----:B------:R-:W-:Y:S01]  /*0350*/  IMAD.MOV.U32 R11, RZ, RZ, RZ ;  /* 0x000000ffff0b7224 */ /* 0x000fe200078e00ff */
[----:B------:R-:W-:-:S05]  /*0360*/  FSETP.NAN.AND P1, PT, R15, R15, PT ;  /* 0x0000000f0f00720b */ /* 0x000fca0003f28000 */
[----:B------:R-:W-:Y:S01]  /*0370*/  @!P0 FSEL R15, R15, R2, P1 ;  /* 0x000000020f0f8208 */ /* 0x000fe20000800000 */
[----:B------:R-:W-:Y:S01]  /*0380*/  IMAD.MOV.U32 R2, RZ, RZ, RZ ;  /* 0x000000ffff027224 */ /* 0x000fe200078e00ff */
[----:B------:R-:W-:Y:S01]  /*0390*/  ISETP.LT.AND P1, PT, R74, 0x100, P3 ;  /* 0x000001004a00780c */ /* 0x000fe20001f21270 */
[----:B------:R1:W2:-:S12]  /*03a0*/  @P5 LDG.E.EL R11, desc[UR6][R18.64] ;  /* 0x00000006120b5981 */ /* 0x000298000c2e1900 */
[----:B------:R3:W4:Y:S01]  /*03b0*/  @P1 LDG.E.EL R2, desc[UR6][R8.64] ;  /* 0x0000000608021981 */ /* 0x000722000c2e1900 */
[----:B------:R-:W-:Y:S01]  /*03c0*/  LOP3.LUT R69, R3, 0x8, R14, 0xfe, !PT ;  /* 0x0000000803457812 */ /* 0x000fe200078efe0e */
[----:B-1----:R-:W-:-:S04]  /*03d0*/  IMAD R19, R74, 0x400, R12 ;  /* 0x000004004a137824 */ /* 0x002fc800078e020c */
[----:B------:R-:W-:-:S04]  /*03e0*/  IMAD.WIDE R18, R19, 0x4, R46 ;  /* 0x0000000413127825 */ /* 0x000fc800078e022e */
[----:B---3--:R-:W-:Y:S02]  /*03f0*/  IMAD.MOV.U32 R8, RZ, RZ, RZ ;  /* 0x000000ffff087224 */ /* 0x008fe400078e00ff */
[----:B------:R-:W-:-:S04]  /*0400*/  IMAD R17, R69, 0x400, R10 ;  /* 0x0000040045117824 */ /* 0x000fc800078e020a */
[----:B------:R-:W3:Y:S01]  /*0410*/  @P1 LDG.E.EL R8, desc[UR6][R18.64] ;  /* 0x0000000612081981 */ /* 0x000ee2000c2e1900 */
[----:B------:R-:W-:Y:S01]  /*0420*/  IMAD.WIDE R16, R17, 0x4, R46 ;  /* 0x0000000411107825 */ /* 0x000fe200078e022e */
[----:B----4-:R-:W-:-:S04]  /*0430*/  SEL R13, R2, 0xff800000, P1 ;  /* 0xff800000020d7807 */ /* 0x010fc80000800000 */
[----:B------:R-:W-:Y:S02]  /*0440*/  FSETP.GT.AND P0, PT, R13, R20, PT ;  /* 0x000000140d00720b */ /* 0x000fe40003f04000 */
[----:B--2---:R-:W-:Y:S02]  /*0450*/  SEL R2, R11, 0xff800000, P5 ;  /* 0xff8000000b027807 */ /* 0x004fe40002800000 */
[----:B------:R-:W-:Y:S01]  /*0460*/  FSETP.NAN.AND P5, PT, R13, R13, PT ;  /* 0x0000000d0d00720b */ /* 0x000fe20003fa8000 */
[----:B------:R-:W-:-:S08]  /*0470*/  IMAD.MOV.U32 R11, RZ, RZ, RZ ;  /* 0x000000ffff0b7224 */ /* 0x000fd000078e00ff */
[----:B------:R-:W-:Y:S02]  /*0480*/  @!P0 FSEL R13, R13, R20, P5 ;  /* 0x000000140d0d8208 */ /* 0x000fe40002800000 */
[----:B------:R-:W-:-:S13]  /*0490*/  ISETP.LT.AND P5, PT, R69, 0x100, P4 ;  /* 0x000001004500780c */ /* 0x000fda00027a1270 */
[----:B------:R1:W2:Y:S01]  /*04a0*/  @P5 LDG.E.EL R11, desc[UR6][R16.64] ;  /* 0x00000006100b5981 */ /* 0x0002a2000c2e1900 */
[----:B---3--:R-:W-:Y:S02]  /*04b0*/  SEL R8, R8, 0xff800000, P1 ;  /* 0xff80000008087807 */ /* 0x008fe40000800000 */
[C---:B------:R-:W-:Y:S01]  /*04c0*/  ISETP.LT.AND P1, PT, R69.reuse, 0x100, P3 ;  /* 0x000001004500780c */ /* 0x040fe20001f21270 */
[----:B------:R-:W-:-:S04]  /*04d0*/  IMAD R9, R69, 0x400, R6 ;  /* 0x0000040045097824 */ /* 0x000fc800078e0206 */
[----:B-1----:R-:W-:Y:S01]  /*04e0*/  IMAD.WIDE R16, R9, 0x4, R46 ;  /* 0x0000000409107825 */ /* 0x002fe200078e022e */
[----:B--2---:R-:W-:-:S03]  /*04f0*/  SEL R21, R11, 0xff800000, P5 ;  /* 0xff8000000b157807 */ /* 0x004fc60002800000 */
[----:B------:R-:W-:-:S06]  /*0500*/  IMAD.MOV.U32 R11, RZ, RZ, RZ ;  /* 0x000000ffff0b7224 */ /* 0x000fcc00078e00ff */
[----:B------:R1:W2:Y:S01]  /*0510*/  @P1 LDG.E.EL R11, desc[UR6][R16.64] ;  /* 0x00000006100b1981 */ /* 0x0002a2000c2e1900 */
[----:B------:R-:W-:Y:S02]  /*0520*/  P2R R64, PR, RZ, 0x1 ;  /* 0x00000001ff407803 */ /* 0x000fe40000000000 */
[-C--:B------:R-:W-:Y:S02]  /*0530*/  FSETP.GEU.AND P0, PT, R15, R2.reuse, PT ;  /* 0x000000020f00720b */ /* 0x080fe40003f0e000 */
[----:B------:R-:W-:Y:S02]  /*0540*/  FSETP.NAN.AND P5, PT, R2, R2, PT ;  /* 0x000000020200720b */ /* 0x000fe40003fa8000 */
[----:B------:R-:W-:-:S09]  /*0550*/  P2R R44, PR, RZ, 0x1 ;  /* 0x00000001ff2c7803 */ /* 0x000fd20000000000 */
[----:B------:R-:W-:Y:S02]  /*0560*/  @P0 FSEL R2, R2, R15, P5 ;  /* 0x0000000f02020208 */ /* 0x000fe40002800000 */
[----:B------:R-:W-:-:S05]  /*0570*/  LOP3.LUT R67, R3, 0xc, R14, 0xfe, !PT ;  /* 0x0000000c03437812 */ /* 0x000fca00078efe0e */
[----:B------:R-:W-:-:S04]  /*0580*/  IMAD R9, R67, 0x400, R10 ;  /* 0x0000040043097824 */ /* 0x000fc800078e020a */
[----:B-1----:R-:W-:Y:S01]  /*0590*/  IMAD.WIDE R16, R9, 0x4, R46 ;  /* 0x0000000409107825 */ /* 0x002fe200078e022e */
[----:B--2---:R-:W-:-:S04]  /*05a0*/  SEL R20, R11, 0xff800000, P1 ;  /* 0xff8000000b147807 */ /* 0x004fc80000800000 */
[C---:B------:R-:W-:Y:S02]  /*05b0*/  FSETP.GT.AND P0, PT, R20.reuse, R21, PT ;  /* 0x000000151400720b */ /* 0x040fe40003f04000 */
[----:B------:R-:W-:Y:S02]  /*05c0*/  FSETP.NAN.AND P5, PT, R20, R20, PT ;  /* 0x000000141400720b */ /* 0x000fe40003fa8000 */
[----:B------:R-:W-:-:S09]  /*05d0*/  P2R R56, PR, RZ, 0x1 ;  /* 0x00000001ff387803 */ /* 0x000fd20000000000 */
[----:B------:R-:W-:Y:S02]  /*05e0*/  @!P0 FSEL R20, R20, R21, P5 ;  /* 0x0000001514148208 */ /* 0x000fe40002800000 */
[-C--:B------:R-:W-:Y:S02]  /*05f0*/  FSETP.GEU.AND P0, PT, R13, R8.reuse, PT ;  /* 0x000000080d00720b */ /* 0x080fe40003f0e000 */
[----:B------:R-:W-:Y:S01]  /*0600*/  FSETP.NAN.AND P5, PT, R8, R8, PT ;  /* 0x000000080800720b */ /* 0x000fe20003fa8000 */
[----:B------:R-:W-:-:S10]  /*0610*/  IMAD.MOV.U32 R11, RZ, RZ, RZ ;  /* 0x000000ffff0b7224 */ /* 0x000fd400078e00ff */
[----:B------:R-:W-:Y:S02]  /*0620*/  @P0 FSEL R8, R8, R13, P5 ;  /* 0x0000000d08080208 */ /* 0x000fe40002800000 */
[----:B------:R-:W-:-:S13]  /*0630*/  ISETP.LT.AND P5, PT, R67, 0x100, P4 ;  /* 0x000001004300780c */ /* 0x000fda00027a1270 */
[----:B------:R-:W2:Y:S01]  /*0640*/  @P5 LDG.E.EL R11, desc[UR6][R16.64] ;  /* 0x00000006100b5981 */ /* 0x000ea2000c2e1900 */
[----:B------:R-:W-:Y:S02]  /*0650*/  IMAD R19, R67, 0x400, R6 ;  /* 0x0000040043137824 */ /* 0x000fe400078e0206 */
[----:B------:R-:W-:Y:S02]  /*0660*/  IMAD.MOV.U32 R9, RZ, RZ, RZ ;  /* 0x000000ffff097224 */ /* 0x000fe400078e00ff */
[----:B------:R-:W-:Y:S01]  /*0670*/  IMAD.WIDE R18, R19, 0x4, R46 ;  /* 0x0000000413127825 */ /* 0x000fe200078e022e */
[----:B--2---:R-:W-:Y:S02]  /*0680*/  SEL R11, R11, 0xff800000, P5 ;  /* 0xff8000000b0b7807 */ /* 0x004fe40002800000 */
[----:B------:R-:W-:-:S13]  /*0690*/  ISETP.LT.AND P5, PT, R67, 0x100, P3 ;  /* 0x000001004300780c */ /* 0x000fda0001fa1270 */
[----:B------:R-:W2:Y:S01]  /*06a0*/  @P5 LDG.E.EL R9, desc[UR6][R18.64] ;  /* 0x0000000612095981 */ /* 0x000ea2000c2e1900 */
[----:B------:R-:W-:Y:S01]  /*06b0*/  P2R R43, PR, RZ, 0x1 ;  /* 0x00000001ff2b7803 */ /* 0x000fe20000000000 */
[----:B------:R-:W-:-:S04]  /*06c0*/  IMAD R17, R69, 0x400, R12 ;  /* 0x0000040045117824 */ /* 0x000fc800078e020c */
[----:B------:R-:W-:-:S04]  /*06d0*/  IMAD.WIDE R16, R17, 0x4, R46 ;  /* 0x0000000411107825 */ /* 0x000fc800078e022e */
[----:B------:R-:W-:Y:S01]  /*06e0*/  IMAD.MOV.U32 R13, RZ, RZ, RZ ;  /* 0x000000ffff0d7224 */ /* 0x000fe200078e00ff */
[----:B--2---:R-:W-:Y:S01]  /*06f0*/  SEL R22, R9, 0xff800000, P5 ;  /* 0xff80000009167807 */ /* 0x004fe20002800000 */
[----:B------:R-:W-:-:S03]  /*0700*/  IMAD.MOV.U32 R9, RZ, RZ, RZ ;  /* 0x000000ffff097224 */ /* 0x000fc600078e00ff */
[CC--:B------:R-:W-:Y:S02]  /*0710*/  FSETP.GT.AND P0, PT, R22.reuse, R11.reuse, PT ;  /* 0x0000000b1600720b */ /* 0x0c0fe40003f04000 */
[C---:B------:R-:W-:Y:S01]  /*0720*/  FSETP.NAN.AND P6, PT, R22.reuse, R22, PT ;  /* 0x000000161600720b */ /* 0x040fe20003fc8000 */
[----:B------:R1:W2:Y:S10]  /*0730*/  @P1 LDG.E.EL R9, desc[UR6][R16.64] ;  /* 0x0000000610091981 */ /* 0x0002b4000c2e1900 */
[----:B------:R-:W-:Y:S01]  /*0740*/  @!P0 FSEL R22, R22, R11, P6 ;  /* 0x0000000b16168208 */ /* 0x000fe20003000000 */
[----:B------:R-:W-:-:S04]  /*0750*/  IMAD R11, R67, 0x400, R12 ;  /* 0x00000400430b7824 */ /* 0x000fc800078e020c */
[----:B------:R-:W-:-:S05]  /*0760*/  IMAD.WIDE R18, R11, 0x4, R46 ;  /* 0x000000040b127825 */ /* 0x000fca00078e022e */
[----:B------:R-:W3:Y:S01]  /*0770*/  @P5 LDG.E.EL R13, desc[UR6][R18.64] ;  /* 0x00000006120d5981 */ /* 0x000ee2000c2e1900 */
[----:B------:R-:W-:Y:S02]  /*0780*/  P2R R55, PR, RZ, 0x1 ;  /* 0x00000001ff377803 */ /* 0x000fe40000000000 */
[----:B------:R-:W-:-:S05]  /*0790*/  LOP3.LUT R65, R3, 0x10, R14, 0xfe, !PT ;  /* 0x0000001003417812 */ /* 0x000fca00078efe0e */
[----:B-1----:R-:W-:-:S04]  /*07a0*/  IMAD R17, R65, 0x400, R10 ;  /* 0x0000040041117824 */ /* 0x002fc800078e020a */
[----:B------:R-:W-:Y:S01]  /*07b0*/  IMAD.WIDE R16, R17, 0x4, R46 ;  /* 0x0000000411107825 */ /* 0x000fe200078e022e */
[----:B--2---:R-:W-:-:S04]  /*07c0*/  SEL R9, R9, 0xff800000, P1 ;  /* 0xff80000009097807 */ /* 0x004fc80000800000 */
[-C--:B------:R-:W-:Y:S02]  /*07d0*/  FSETP.GEU.AND P0, PT, R20, R9.reuse, PT ;  /* 0x000000091400720b */ /* 0x080fe40003f0e000 */
[----:B------:R-:W-:Y:S02]  /*07e0*/  FSETP.NAN.AND P1, PT, R9, R9, PT ;  /* 0x000000090900720b */ /* 0x000fe40003f28000 */
[----:B------:R-:W-:-:S09]  /*07f0*/  P2R R42, PR, RZ, 0x1 ;  /* 0x00000001ff2a7803 */ /* 0x000fd20000000000 */
[----:B------:R-:W-:Y:S02]  /*0800*/  @P0 FSEL R9, R9, R20, P1 ;  /* 0x0000001409090208 */ /* 0x000fe40000800000 */
[----:B---3--:R-:W-:-:S04]  /*0810*/  SEL R11, R13, 0xff800000, P5 ;  /* 0xff8000000d0b7807 */ /* 0x008fc80002800000 */
[-C--:B------:R-:W-:Y:S02]  /*0820*/  FSETP.GEU.AND P0, PT, R22, R11.reuse, PT ;  /* 0x0000000b1600720b */ /* 0x080fe40003f0e000 */
[----:B------:R-:W-:Y:S01]  /*0830*/  FSETP.NAN.AND P1, PT, R11, R11, PT ;  /* 0x0000000b0b00720b */ /* 0x000fe20003f28000 */
[----:B------:R-:W-:-:S10]  /*0840*/  IMAD.MOV.U32 R13, RZ, RZ, RZ ;  /* 0x000000ffff0d7224 */ /* 0x000fd400078e00ff */
[----:B------:R-:W-:Y:S02]  /*0850*/  @P0 FSEL R11, R11, R22, P1 ;  /* 0x000000160b0b0208 */ /* 0x000fe40000800000 */
[----:B------:R-:W-:-:S13]  /*0860*/  ISETP.LT.AND P1, PT, R65, 0x100, P4 ;  /* 0x000001004100780c */ /* 0x000fda0002721270 */
[----:B------:R-:W2:Y:S01]  /*0870*/  @P1 LDG.E.EL R13, desc[UR6][R16.64] ;  /* 0x00000006100d1981 */ /* 0x000ea2000c2e1900 */
[----:B------:R-:W-:-:S04]  /*0880*/  IMAD R19, R65, 0x400, R6 ;  /* 0x0000040041137824 */ /* 0x000fc800078e0206 */
[----:B------:R-:W-:Y:S01]  /*0890*/  IMAD.WIDE R18, R19, 0x4, R46 ;  /* 0x0000000413127825 */ /* 0x000fe200078e022e */
[----:B--2---:R-:W-:Y:S02]  /*08a0*/  SEL R20, R13, 0xff800000, P1 ;  /* 0xff8000000d147807 */ /* 0x004fe40000800000 */
[----:B------:R-:W-:Y:S01]  /*08b0*/  ISETP.LT.AND P1, PT, R65, 0x100, P3 ;  /* 0x000001004100780c */ /* 0x000fe20001f21270 */
[----:B------:R-:W-:-:S12]  /*08c0*/  IMAD.MOV.U32 R13, RZ, RZ, RZ ;  /* 0x000000ffff0d7224 */ /* 0x000fd800078e00ff */
[----:B------:R-:W2:Y:S01]  /*08d0*/  @P1 LDG.E.EL R13, desc[UR6][R18.64] ;  /* 0x00000006120d1981 */ /* 0x000ea2000c2e1900 */
[----:B------:R-:W-:Y:S02]  /*08e0*/  P2R R41, PR, RZ, 0x1 ;  /* 0x00000001ff297803 */ /* 0x000fe40000000000 */
[----:B------:R-:W-:-:S05]  /*08f0*/  LOP3.LUT R62, R3, 0x14, R14, 0xfe, !PT ;  /* 0x00000014033e7812 */ /* 0x000fca00078efe0e */
[----:B------:R-:W-:-:S04]  /*0900*/  IMAD R17, R62, 0x400, R10 ;  /* 0x000004003e117824 */ /* 0x000fc800078e020a */
[----:B------:R-:W-:Y:S01]  /*0910*/  IMAD.WIDE R16, R17, 0x4, R46 ;  /* 0x0000000411107825 */ /* 0x000fe200078e022e */
[----:B--2---:R-:W-:-:S04]  /*0920*/  SEL R15, R13, 0xff800000, P1 ;  /* 0xff8000000d0f7807 */ /* 0x004fc80000800000 */
[C---:B------:R-:W-:Y:S02]  /*0930*/  FSETP.GT.AND P0, PT, R15.reuse, R20, PT ;  /* 0x000000140f00720b */ /* 0x040fe40003f04000 */
[----:B------:R-:W-:Y:S01]  /*0940*/  FSETP.NAN.AND P5, PT, R15, R15, PT ;  /* 0x0000000f0f00720b */ /* 0x000fe20003fa8000 */
[----:B------:R-:W-:-:S10]  /*0950*/  IMAD.MOV.U32 R13, RZ, RZ, RZ ;  /* 0x000000ffff0d7224 */ /* 0x000fd400078e00ff */
[----:B------:R-:W-:Y:S02]  /*0960*/  @!P0 FSEL R15, R15, R20, P5 ;  /* 0x000000140f0f8208 */ /* 0x000fe40002800000 */
        /* <DEDUP_REMOVED lines=8> */
[----:B------:R-:W-:Y:S01]  /*09f0*/  P2R R54, PR, RZ, 0x1 ;  /* 0x00000001ff367803 */ /* 0x000fe20000000000 */
[----:B------:R-:W-:-:S04]  /*0a00*/  IMAD R17, R65, 0x400, R12 ;  /* 0x0000040041117824 */ /* 0x000fc800078e020c */
[----:B------:R-:W-:Y:S01]  /*0a10*/  IMAD.WIDE R16, R17, 0x4, R46 ;  /* 0x0000000411107825 */ /* 0x000fe200078e022e */
[----:B--2---:R-:W-:-:S04]  /*0a20*/  SEL R22, R13, 0xff800000, P5 ;  /* 0xff8000000d167807 */ /* 0x004fc80002800000 */
[C---:B------:R-:W-:Y:S02]  /*0a30*/  FSETP.GT.AND P0, PT, R22.reuse, R19, PT ;  /* 0x000000131600720b */ /* 0x040fe40003f04000 */
[----:B------:R-:W-:Y:S01]  /*0a40*/  FSETP.NAN.AND P6, PT, R22, R22, PT ;  /* 0x000000161600720b */ /* 0x000fe20003fc8000 */
[----:B------:R-:W-:-:S10]  /*0a50*/  IMAD R13, R62, 0x400, R12 ;  /* 0x000004003e0d7824 */ /* 0x000fd400078e020c */
[----:B------:R-:W-:Y:S02]  /*0a60*/  @!P0 FSEL R22, R22, R19, P6 ;  /* 0x0000001316168208 */ /* 0x000fe40003000000 */
[----:B------:R-:W-:Y:S01]  /*0a70*/  CS2R R18, SRZ ;  /* 0x0000000000127805 */ /* 0x000fe2000001ff00 */
[----:B------:R-:W-:-:S05]  /*0a80*/  IMAD.WIDE R20, R13, 0x4, R46 ;  /* 0x000000040d147825 */ /* 0x000fca00078e022e */
[----:B------:R1:W2:Y:S04]  /*0a90*/  @P1 LDG.E.EL R18, desc[UR6][R16.64] ;  /* 0x0000000610121981 */ /* 0x0002a8000c2e1900 */
[----:B------:R-:W3:Y:S01]  /*0aa0*/  @P5 LDG.E.EL R19, desc[UR6][R20.64] ;  /* 0x0000000614135981 */ /* 0x000ee2000c2e1900 */
[----:B------:R-:W-:-:S05]  /*0ab0*/  LOP3.LUT R24, R3, 0x18, R14, 0xfe, !PT ;  /* 0x0000001803187812 */ /* 0x000fca00078efe0e */
[----:B-1----:R-:W-:-:S04]  /*0ac0*/  IMAD R17, R24, 0x400, R10 ;  /* 0x0000040018117824 */ /* 0x002fc800078e020a */
[----:B------:R-:W-:Y:S01]  /*0ad0*/  IMAD.WIDE R16, R17, 0x4, R46 ;  /* 0x0000000411107825 */ /* 0x000fe200078e022e */
[----:B--2---:R-:W-:-:S04]  /*0ae0*/  SEL R18, R18, 0xff800000, P1 ;  /* 0xff80000012127807 */ /* 0x004fc80000800000 */
[----:B------:R-:W-:Y:S02]  /*0af0*/  FSETP.GEU.AND P6, PT, R15, R18, PT ;  /* 0x000000120f00720b */ /* 0x000fe40003fce000 */
[----:B---3--:R-:W-:-:S04]  /*0b00*/  SEL R13, R19, 0xff800000, P5 ;  /* 0xff800000130d7807 */ /* 0x008fc80002800000 */
[----:B------:R-:W-:Y:S02]  /*0b10*/  FSETP.GEU.AND P5, PT, R22, R13, PT ;  /* 0x0000000d1600720b */ /* 0x000fe40003fae000 */
[----:B------:R-:W-:-:S05]  /*0b20*/  FSETP.NAN.AND P1, PT, R18, R18, PT ;  /* 0x000000121200720b */ /* 0x000fca0003f28000 */
[----:B------:R-:W-:Y:S02]  /*0b30*/  @P6 FSEL R18, R18, R15, P1 ;  /* 0x0000000f12126208 */ /* 0x000fe40000800000 */
[----:B------:R-:W-:-:S04]  /*0b40*/  FSETP.NAN.AND P1, PT, R13, R13, PT ;  /* 0x0000000d0d00720b */ /* 0x000fc80003f28000 */
[----:B------:R-:W-:Y:S02]  /*0b50*/  @P5 FSEL R13, R13, R22, P1 ;  /* 0x000000160d0d5208 */ /* 0x000fe40000800000 */
[----:B------:R-:W-:Y:S01]  /*0b60*/  ISETP.LT.AND P1, PT, R24, 0x100, P4 ;  /* 0x000001001800780c */ /* 0x000fe20002721270 */
[----:B------:R-:W-:-:S12]  /*0b70*/  IMAD.MOV.U32 R15, RZ, RZ, RZ ;  /* 0x000000ffff0f7224 */ /* 0x000fd800078e00ff */
[----:B------:R-:W2:Y:S01]  /*0b80*/  @P1 LDG.E.EL R15, desc[UR6][R16.64] ;  /* 0x00000006100f1981 */ /* 0x000ea2000c2e1900 */
[----:B------:R-:W-:-:S04]  /*0b90*/  IMAD R21, R24, 0x400, R6 ;  /* 0x0000040018157824 */ /* 0x000fc800078e0206 */
[----:B------:R-:W-:Y:S01]  /*0ba0*/  IMAD.WIDE R20, R21, 0x4, R46 ;  /* 0x0000000415147825 */ /* 0x000fe200078e022e */
[----:B--2---:R-:W-:Y:S02]  /*0bb0*/  SEL R22, R15, 0xff800000, P1 ;  /* 0xff8000000f167807 */ /* 0x004fe40000800000 */
[----:B------:R-:W-:Y:S01]  /*0bc0*/  ISETP.LT.AND P1, PT, R24, 0x100, P3 ;  /* 0x000001001800780c */ /* 0x000fe20001f21270 */
[----:B------:R-:W-:-:S12]  /*0bd0*/  IMAD.MOV.U32 R15, RZ, RZ, RZ ;  /* 0x000000ffff0f7224 */ /* 0x000fd800078e00ff */
[----:B------:R-:W2:Y:S01]  /*0be0*/  @P1 LDG.E.EL R15, desc[UR6][R20.64] ;  /* 0x00000006140f1981 */ /* 0x000ea2000c2e1900 */
[----:B------:R-:W-:-:S04]  /*0bf0*/  LOP3.LUT R61, R3, 0x1c, R14, 0xfe, !PT ;  /* 0x0000001c033d7812 */ /* 0x000fc800078efe0e */
[C---:B------:R-:W-:Y:S02]  /*0c00*/  ISETP.LT.AND P4, PT, R61.reuse, 0x100, P4 ;  /* 0x000001003d00780c */ /* 0x040fe40002781270 */
[C---:B------:R-:W-:Y:S01]  /*0c10*/  ISETP.LT.AND P3, PT, R61.reuse, 0x100, P3 ;  /* 0x000001003d00780c */ /* 0x040fe20001f61270 */
[----:B------:R-:W-:Y:S02]  /*0c20*/  IMAD R17, R61, 0x400, R6 ;  /* 0x000004003d117824 */ /* 0x000fe400078e0206 */
[----:B------:R-:W-:Y:S02]  /*0c30*/  IMAD.MOV.U32 R6, RZ, RZ, RZ ;  /* 0x000000ffff067224 */ /* 0x000fe400078e00ff */
[----:B------:R-:W-:-:S08]  /*0c40*/  IMAD.WIDE R16, R17, 0x4, R46 ;  /* 0x0000000411107825 */ /* 0x000fd000078e022e */
[----:B------:R-:W3:Y:S01]  /*0c50*/  @P3 LDG.E.EL R6, desc[UR6][R16.64] ;  /* 0x0000000610063981 */ /* 0x000ee2000c2e1900 */
[----:B--2---:R-:W-:Y:S01]  /*0c60*/  SEL R19, R15, 0xff800000, P1 ;  /* 0xff8000000f137807 */ /* 0x004fe20000800000 */
[----:B------:R-:W-:Y:S02]  /*0c70*/  IMAD R15, R61, 0x400, R10 ;  /* 0x000004003d0f7824 */ /* 0x000fe400078e020a */
[----:B------:R-:W-:Y:S02]  /*0c80*/  IMAD.MOV.U32 R10, RZ, RZ, RZ ;  /* 0x000000ffff0a7224 */ /* 0x000fe400078e00ff */
[----:B------:R-:W-:-:S05]  /*0c90*/  IMAD.WIDE R14, R15, 0x4, R46 ;  /* 0x000000040f0e7825 */ /* 0x000fca00078e022e */
[----:B------:R1:W2:Y:S01]  /*0ca0*/  @P4 LDG.E.EL R10, desc[UR6][R14.64] ;  /* 0x000000060e0a4981 */ /* 0x0002a2000c2e1900 */
[----:B------:R-:W-:Y:S02]  /*0cb0*/  P2R R39, PR, RZ, 0x40 ;  /* 0x00000040ff277803 */ /* 0x000fe40000000000 */
[C---:B------:R-:W-:Y:S02]  /*0cc0*/  FSETP.GT.AND P6, PT, R19.reuse, R22, PT ;  /* 0x000000161300720b */ /* 0x040fe40003fc4000 */
[----:B------:R-:W-:Y:S02]  /*0cd0*/  P2R R38, PR, RZ, 0x20 ;  /* 0x00000020ff267803 */ /* 0x000fe40000000000 */
[----:B------:R-:W-:Y:S02]  /*0ce0*/  FSETP.NAN.AND P5, PT, R19, R19, PT ;  /* 0x000000131300720b */ /* 0x000fe40003fa8000 */
[----:B---3--:R-:W-:Y:S02]  /*0cf0*/  SEL R6, R6, 0xff800000, P3 ;  /* 0xff80000006067807 */ /* 0x008fe40001800000 */
[----:B------:R-:W-:-:S05]  /*0d00*/  P2R R52, PR, RZ, 0x40 ;  /* 0x00000040ff347803 */ /* 0x000fca0000000000 */
[----:B------:R-:W-:Y:S01]  /*0d10*/  @!P6 FSEL R19, R19, R22, P5 ;  /* 0x000000161313e208 */ /* 0x000fe20002800000 */
[----:B-1----:R-:W-:Y:S02]  /*0d20*/  IMAD R15, R24, 0x400, R12 ;  /* 0x00000400180f7824 */ /* 0x002fe400078e020c */
[----:B------:R-:W-:Y:S02]  /*0d30*/  IMAD.MOV.U32 R20, RZ, RZ, RZ ;  /* 0x000000ffff147224 */ /* 0x000fe400078e00ff */
[----:B------:R-:W-:-:S05]  /*0d40*/  IMAD.WIDE R14, R15, 0x4, R46 ;  /* 0x000000040f0e7825 */ /* 0x000fca00078e022e */
[----:B------:R-:W3:Y:S01]  /*0d50*/  @P1 LDG.E.EL R20, desc[UR6][R14.64] ;  /* 0x000000060e141981 */ /* 0x000ee2000c2e1900 */
[----:B--2---:R-:W-:-:S04]  /*0d60*/  SEL R21, R10, 0xff800000, P4 ;  /* 0xff8000000a157807 */ /* 0x004fc80002000000 */
[C---:B------:R-:W-:Y:S02]  /*0d70*/  FSETP.GT.AND P6, PT, R6.reuse, R21, PT ;  /* 0x000000150600720b */ /* 0x040fe40003fc4000 */
[----:B------:R-:W-:Y:S01]  /*0d80*/  FSETP.NAN.AND P4, PT, R6, R6, PT ;  /* 0x000000060600720b */ /* 0x000fe20003f88000 */
[----:B------:R-:W-:-:S10]  /*0d90*/  IMAD.MOV.U32 R10, RZ, RZ, RZ ;  /* 0x000000ffff0a7224 */ /* 0x000fd400078e00ff */
[----:B------:R-:W-:Y:S01]  /*0da0*/  @!P6 FSEL R6, R6, R21, P4 ;  /* 0x000000150606e208 */ /* 0x000fe20002000000 */
[----:B------:R-:W-:-:S04]  /*0db0*/  IMAD R21, R61, 0x400, R12 ;  /* 0x000004003d157824 */ /* 0x000fc800078e020c */
[----:B------:R-:W-:-:S05]  /*0dc0*/  IMAD.WIDE R16, R21, 0x4, R46 ;  /* 0x0000000415107825 */ /* 0x000fca00078e022e */
[----:B------:R1:W2:Y:S01]  /*0dd0*/  @P3 LDG.E.EL R10, desc[UR6][R16.64] ;  /* 0x00000006100a3981 */ /* 0x0002a2000c2e1900 */
[----:B---3--:R-:W-:-:S04]  /*0de0*/  SEL R20, R20, 0xff800000, P1 ;  /* 0xff80000014147807 */ /* 0x008fc80000800000 */
[-C--:B------:R-:W-:Y:S02]  /*0df0*/  FSETP.GEU.AND P5, PT, R19, R20.reuse, PT ;  /* 0x000000141300720b */ /* 0x080fe40003fae000 */
[----:B------:R-:W-:Y:S02]  /*0e00*/  FSETP.NAN.AND P1, PT, R20, R20, PT ;  /* 0x000000141400720b */ /* 0x000fe40003f28000 */
[----:B------:R-:W-:Y:S02]  /*0e10*/  P2R R53, PR, RZ, 0x1 ;  /* 0x00000001ff357803 */ /* 0x000fe40000000000 */
[----:B------:R-:W-:-:S07]  /*0e20*/  ISETP.NE.AND P0, PT, R23, RZ, PT ;  /* 0x000000ff1700720c */ /* 0x000fce0003f05270 */
[----:B------:R-:W-:Y:S01]  /*0e30*/  @P5 FSEL R20, R20, R19, P1 ;  /* 0x0000001314145208 */ /* 0x000fe20000800000 */
[----:B------:R-:W-:-:S05]  /*0e40*/  VIADD R19, R7, 0xf ;  /* 0x0000000f07137836 */ /* 0x000fca0000000000 */
[----:B------:R-:W-:Y:S01]  /*0e50*/  ISETP.LT.U32.AND P0, PT, R19, 0x10f, P0 ;  /* 0x0000010f1300780c */ /* 0x000fe20000701070 */
[----:B------:R-:W-:-:S04]  /*0e60*/  VIADD R12, R80, 0xffffffff ;  /* 0xffffffff500c7836 */ /* 0x000fc80000000000 */
[----:B------:R-:W-:-:S04]  /*0e70*/  IMAD R15, R81, 0x400, R12 ;  /* 0x00000400510f7824 */ /* 0x000fc800078e020c */
[----:B-1----:R-:W-:Y:S01]  /*0e80*/  IMAD.WIDE R16, R15, 0x4, R46 ;  /* 0x000000040f107825 */ /* 0x002fe200078e022e */
[----:B--2---:R-:W-:-:S04]  /*0e90*/  SEL R21, R10, 0xff800000, P3 ;  /* 0xff8000000a157807 */ /* 0x004fc80001800000 */
[-C--:B------:R-:W-:Y:S02]  /*0ea0*/  FSETP.GEU.AND P3, PT, R6, R21.reuse, PT ;  /* 0x000000150600720b */ /* 0x080fe40003f6e000 */
[----:B------:R-:W-:-:S11]  /*0eb0*/  FSETP.NAN.AND P1, PT, R21, R21, PT ;  /* 0x000000151500720b */ /* 0x000fd60003f28000 */
[----:B------:R-:W-:Y:S02]  /*0ec0*/  @P3 FSEL R21, R21, R6, P1 ;  /* 0x0000000615153208 */ /* 0x000fe40000800000 */
[----:B------:R-:W-:Y:S01]  /*0ed0*/  ISETP.LT.AND P1, PT, R81, 0x100, P0 ;  /* 0x000001005100780c */ /* 0x000fe20000721270 */
[----:B------:R-:W-:-:S12]  /*0ee0*/  IMAD.MOV.U32 R6, RZ, RZ, RZ ;  /* 0x000000ffff067224 */ /* 0x000fd800078e00ff */
[----:B------:R-:W2:Y:S01]  /*0ef0*/  @P1 LDG.E.EL R6, desc[UR6][R16.64] ;  /* 0x0000000610061981 */ /* 0x000ea2000c2e1900 */
[----:B------:R-:W-:Y:S01]  /*0f00*/  IMAD R23, R74, 0x400, R12 ;  /* 0x000004004a177824 */ /* 0x000fe200078e020c */
[----:B------:R-:W-:-:S03]  /*0f10*/  CS2R R14, SRZ ;  /* 0x00000000000e7805 */ /* 0x000fc6000001ff00 */
[----:B------:R-:W-:Y:S01]  /*0f20*/  IMAD.WIDE R22, R23, 0x4, R46 ;  /* 0x0000000417167825 */ /* 0x000fe200078e022e */
[----:B--2---:R-:W-:Y:S02]  /*0f30*/  SEL R31, R6, 0xff800000, P1 ;  /* 0xff800000061f7807 */ /* 0x004fe40000800000 */
[----:B------:R-:W-:-:S13]  /*0f40*/  ISETP.LT.AND P1, PT, R74, 0x100, P0 ;  /* 0x000001004a00780c */ /* 0x000fda0000721270 */
[----:B------:R-:W2:Y:S01]  /*0f50*/  @P1 LDG.E.EL R15, desc[UR6][R22.64] ;  /* 0x00000006160f1981 */ /* 0x000ea2000c2e1900 */
[----:B------:R-:W-:Y:S02]  /*0f60*/  P2R R36, PR, RZ, 0x8 ;  /* 0x00000008ff247803 */ /* 0x000fe40000000000 */
[----:B------:R-:W-:-:S04]  /*0f70*/  FSETP.GEU.AND P3, PT, R2, R31, PT ;  /* 0x0000001f0200720b */ /* 0x000fc80003f6e000 */
[----:B------:R-:W-:Y:S01]  /*0f80*/  P2R R35, PR, RZ, 0x8 ;  /* 0x00000008ff237803 */ /* 0x000fe20000000000 */
[----:B------:R-:W-:-:S04]  /*0f90*/  IMAD R29, R69, 0x400, R12 ;  /* 0x00000400451d7824 */ /* 0x000fc800078e020c */
[----:B------:R-:W-:Y:S01]  /*0fa0*/  IMAD.WIDE R28, R29, 0x4, R46 ;  /* 0x000000041d1c7825 */ /* 0x000fe200078e022e */
[----:B--2---:R-:W-:Y:S02]  /*0fb0*/  SEL R15, R15, 0xff800000, P1 ;  /* 0xff8000000f0f7807 */ /* 0x004fe40000800000 */
[----:B------:R-:W-:-:S04]  /*0fc0*/  FSETP.NAN.AND P1, PT, R31, R31, PT ;  /* 0x0000001f1f00720b */ /* 0x000fc80003f28000 */
[----:B------:R-:W-:Y:S02]  /*0fd0*/  @P3 FSEL R31, R31, R2, P1 ;  /* 0x000000021f1f3208 */ /* 0x000fe40000800000 */
        /* <DEDUP_REMOVED lines=9> */
[----:B------:R-:W-:-:S13]  /*1070*/  ISETP.LT.AND P1, PT, R67, 0x100, P0 ;  /* 0x000001004300780c */ /* 0x000fda0000721270 */
[----:B------:R-:W2:Y:S01]  /*1080*/  @P1 LDG.E.EL R14, desc[UR6][R16.64] ;  /* 0x00000006100e1981 */ /* 0x000ea2000c2e1900 */
[----:B------:R-:W-:Y:S02]  /*1090*/  P2R R27, PR, RZ, 0x8 ;  /* 0x00000008ff1b7803 */ /* 0x000fe40000000000 */
[----:B------:R-:W-:-:S04]  /*10a0*/  FSETP.GEU.AND P3, PT, R9, R22, PT ;  /* 0x000000160900720b */ /* 0x000fc80003f6e000 */
[----:B------:R-:W-:Y:S01]  /*10b0*/  P2R R40, PR, RZ, 0x8 ;  /* 0x00000008ff287803 */ /* 0x000fe20000000000 */
[----:B------:R-:W-:Y:S01]  /*10c0*/  IMAD.MOV.U32 R2, RZ, RZ, RZ ;  /* 0x000000ffff027224 */ /* 0x000fe200078e00ff */
[----:B--2---:R-:W-:Y:S02]  /*10d0*/  SEL R14, R14, 0xff800000, P1 ;  /* 0xff8000000e0e7807 */ /* 0x004fe40000800000 */
[----:B------:R-:W-:-:S05]  /*10e0*/  FSETP.NAN.AND P1, PT, R22, R22, PT ;  /* 0x000000161600720b */ /* 0x000fca0003f28000 */
[----:B------:R-:W-:Y:S02]  /*10f0*/  @P3 FSEL R22, R22, R9, P1 ;  /* 0x0000000916163208 */ /* 0x000fe40000800000 */
[-C--:B------:R-:W-:Y:S02]  /*1100*/  FSETP.GEU.AND P3, PT, R11, R14.reuse, PT ;  /* 0x0000000e0b00720b */ /* 0x080fe40003f6e000 */
[----:B------:R-:W-:-:S11]  /*1110*/  FSETP.NAN.AND P1, PT, R14, R14, PT ;  /* 0x0000000e0e00720b */ /* 0x000fd60003f28000 */
[----:B------:R-:W-:Y:S02]  /*1120*/  @P3 FSEL R14, R14, R11, P1 ;  /* 0x0000000b0e0e3208 */ /* 0x000fe40000800000 */
[C---:B------:R-:W-:Y:S01]  /*1130*/  ISETP.LT.AND P1, PT, R65.reuse, 0x100, P0 ;  /* 0x000001004100780c */ /* 0x040fe20000721270 */
[----:B------:R-:W-:-:S04]  /*1140*/  IMAD R11, R65, 0x400, R12 ;  /* 0x00000400410b7824 */ /* 0x000fc800078e020c */
[----:B------:R-:W-:-:S08]  /*1150*/  IMAD.WIDE R10, R11, 0x4, R46 ;  /* 0x000000040b0a7825 */ /* 0x000fd000078e022e */
[----:B------:R-:W2:Y:S01]  /*1160*/  @P1 LDG.E.EL R2, desc[UR6][R10.64] ;  /* 0x000000060a021981 */ /* 0x000ea2000c2e1900 */
[----:B------:R-:W-:Y:S02]  /*1170*/  IMAD R9, R62, 0x400, R12 ;  /* 0x000004003e097824 */ /* 0x000fe400078e020c */
[----:B------:R-:W-:Y:S02]  /*1180*/  IMAD.MOV.U32 R16, RZ, RZ, RZ ;  /* 0x000000ffff107224 */ /* 0x000fe400078e00ff */
[----:B------:R-:W-:Y:S01]  /*1190*/  IMAD.WIDE R8, R9, 0x4, R46 ;  /* 0x0000000409087825 */ /* 0x000fe200078e022e */
[----:B--2---:R-:W-:Y:S02]  /*11a0*/  SEL R17, R2, 0xff800000, P1 ;  /* 0xff80000002117807 */ /* 0x004fe40000800000 */
[----:B------:R-:W-:-:S13]  /*11b0*/  ISETP.LT.AND P1, PT, R62, 0x100, P0 ;  /* 0x000001003e00780c */ /* 0x000fda0000721270 */
[----:B------:R1:W2:Y:S01]  /*11c0*/  @P1 LDG.E.EL R16, desc[UR6][R8.64] ;  /* 0x0000000608101981 */ /* 0x0002a2000c2e1900 */
[----:B------:R-:W-:Y:S02]  /*11d0*/  P2R R32, PR, RZ, 0x8 ;  /* 0x00000008ff207803 */ /* 0x000fe40000000000 */
[----:B------:R-:W-:-:S04]  /*11e0*/  FSETP.GEU.AND P3, PT, R18, R17, PT ;  /* 0x000000111200720b */ /* 0x000fc80003f6e000 */
[----:B------:R-:W-:Y:S01]  /*11f0*/  P2R R6, PR, RZ, 0x8 ;  /* 0x00000008ff067803 */ /* 0x000fe20000000000 */
[--C-:B------:R-:W-:Y:S01]  /*1200*/  IMAD R11, R24, 0x400, R12.reuse ;  /* 0x00000400180b7824 */ /* 0x100fe200078e020c */
[----:B------:R-:W-:Y:S01]  /*1210*/  CS2R R48, SRZ ;  /* 0x0000000000307805 */ /* 0x000fe2000001ff00 */
[----:B-1----:R-:W-:Y:S02]  /*1220*/  IMAD R9, R61, 0x400, R12 ;  /* 0x000004003d097824 */ /* 0x002fe400078e020c */
[----:B------:R-:W-:-:S04]  /*1230*/  IMAD.WIDE R10, R11, 0x4, R46 ;  /* 0x000000040b0a7825 */ /* 0x000fc800078e022e */
[----:B------:R-:W-:Y:S01]  /*1240*/  IMAD.WIDE R8, R9, 0x4, R46 ;  /* 0x0000000409087825 */ /* 0x000fe200078e022e */
[----:B--2---:R-:W-:Y:S02]  /*1250*/  SEL R16, R16, 0xff800000, P1 ;  /* 0xff80000010107807 */ /* 0x004fe40000800000 */
[----:B------:R-:W-:-:S04]  /*1260*/  FSETP.NAN.AND P1, PT, R17, R17, PT ;  /* 0x000000111100720b */ /* 0x000fc80003f28000 */
[----:B------:R-:W-:Y:S02]  /*1270*/  @P3 FSEL R17, R17, R18, P1 ;  /* 0x0000001211113208 */ /* 0x000fe40000800000 */
[-C--:B------:R-:W-:Y:S02]  /*1280*/  FSETP.GEU.AND P3, PT, R13, R16.reuse, PT ;  /* 0x000000100d00720b */ /* 0x080fe40003f6e000 */
[----:B------:R-:W-:-:S11]  /*1290*/  FSETP.NAN.AND P1, PT, R16, R16, PT ;  /* 0x000000101000720b */ /* 0x000fd60003f28000 */
[----:B------:R-:W-:Y:S02]  /*12a0*/  @P3 FSEL R16, R16, R13, P1 ;  /* 0x0000000d10103208 */ /* 0x000fe40000800000 */
[----:B------:R-:W-:Y:S02]  /*12b0*/  ISETP.LT.AND P1, PT, R24, 0x100, P0 ;  /* 0x000001001800780c */ /* 0x000fe40000721270 */
[----:B------:R-:W-:-:S11]  /*12c0*/  ISETP.LT.AND P0, PT, R61, 0x100, P0 ;  /* 0x000001003d00780c */ /* 0x000fd60000701270 */
[----:B------:R1:W2:Y:S04]  /*12d0*/  @P1 LDG.E.EL R49, desc[UR6][R10.64] ;  /* 0x000000060a311981 */ /* 0x0002a8000c2e1900 */
[----:B------:R3:W4:Y:S01]  /*12e0*/  @P0 LDG.E.EL R48, desc[UR6][R8.64] ;  /* 0x0000000608300981 */ /* 0x000722000c2e1900 */
[----:B------:R-:W-:Y:S02]  /*12f0*/  P2R R57, PR, RZ, 0x8 ;  /* 0x00000008ff397803 */ /* 0x000fe40000000000 */
[----:B------:R-:W-:Y:S01]  /*1300*/  ISETP.LT.U32.AND P2, PT, R19, 0x10f, P2 ;  /* 0x0000010f1300780c */ /* 0x000fe20001741070 */
[----:B-1----:R-:W-:Y:S02]  /*1310*/  IMAD R11, R81, 0x400, R80 ;  /* 0x00000400510b7824 */ /* 0x002fe400078e0250 */
[----:B------:R-:W-:-:S02]  /*1320*/  IMAD.MOV.U32 R2, RZ, RZ, RZ ;  /* 0x000000ffff027224 */ /* 0x000fc400078e00ff */
[----:B---3--:R-:W-:Y:S01]  /*1330*/  IMAD.WIDE R8, R11, 0x4, R46 ;  /* 0x000000040b087825 */ /* 0x008fe200078e022e */
[----:B--2---:R-:W-:-:S04]  /*1340*/  SEL R49, R49, 0xff800000, P1 ;  /* 0xff80000031317807 */ /* 0x004fc80000800000 */
[----:B------:R-:W-:Y:S02]  /*1350*/  FSETP.GEU.AND P3, PT, R20, R49, PT ;  /* 0x000000311400720b */ /* 0x000fe40003f6e000 */
[----:B----4-:R-:W-:-:S04]  /*1360*/  SEL R48, R48, 0xff800000, P0 ;  /* 0xff80000030307807 */ /* 0x010fc80000000000 */
[----:B------:R-:W-:Y:S02]  /*1370*/  FSETP.GEU.AND P1, PT, R21, R48, PT ;  /* 0x000000301500720b */ /* 0x000fe40003f2e000 */
[----:B------:R-:W-:-:S05]  /*1380*/  FSETP.NAN.AND P0, PT, R49, R49, PT ;  /* 0x000000313100720b */ /* 0x000fca0003f08000 */
[----:B------:R-:W-:Y:S02]  /*1390*/  @P3 FSEL R49, R49, R20, P0 ;  /* 0x0000001431313208 */ /* 0x000fe40000000000 */
[----:B------:R-:W-:-:S04]  /*13a0*/  FSETP.NAN.AND P0, PT, R48, R48, PT ;  /* 0x000000303000720b */ /* 0x000fc80003f08000 */
[----:B------:R-:W-:Y:S02]  /*13b0*/  @P1 FSEL R48, R48, R21, P0 ;  /* 0x0000001530301208 */ /* 0x000fe40000000000 */
[----:B------:R-:W-:-:S13]  /*13c0*/  ISETP.LT.AND P0, PT, R81, 0x100, P2 ;  /* 0x000001005100780c */ /* 0x000fda0001701270 */
[----:B------:R-:W2:Y:S01]  /*13d0*/  @P0 LDG.E.EL R2, desc[UR6][R8.64] ;  /* 0x0000000608020981 */ /* 0x000ea2000c2e1900 */
[----:B------:R-:W-:Y:S02]  /*13e0*/  P2R R58, PR, RZ, 0x8 ;  /* 0x00000008ff3a7803 */ /* 0x000fe40000000000 */
[----:B------:R-:W-:Y:S01]  /*13f0*/  P2R R26, PR, RZ, 0x2 ;  /* 0x00000002ff1a7803 */ /* 0x000fe20000000000 */
[----:B------:R-:W-:-:S04]  /*1400*/  IMAD R11, R74, 0x400, R80 ;  /* 0x000004004a0b7824 */ /* 0x000fc800078e0250 */
[----:B------:R-:W-:Y:S01]  /*1410*/  IMAD.WIDE R10, R11, 0x4, R46 ;  /* 0x000000040b0a7825 */ /* 0x000fe200078e022e */
[----:B--2---:R-:W-:-:S04]  /*1420*/  SEL R12, R2, 0xff800000, P0 ;  /* 0xff800000020c7807 */ /* 0x004fc80000000000 */
[-C--:B------:R-:W-:Y:S02]  /*1430*/  FSETP.GEU.AND P3, PT, R31, R12.reuse, PT ;  /* 0x0000000c1f00720b */ /* 0x080fe40003f6e000 */
[----:B------:R-:W-:Y:S01]  /*1440*/  FSETP.NAN.AND P1, PT, R12, R12, PT ;  /* 0x0000000c0c00720b */ /* 0x000fe20003f28000 */
[----:B------:R-:W-:-:S10]  /*1450*/  IMAD.MOV.U32 R2, RZ, RZ, RZ ;  /* 0x000000ffff027224 */ /* 0x000fd400078e00ff */
[----:B------:R-:W-:Y:S02]  /*1460*/  @P3 FSEL R12, R12, R31, P1 ;  /* 0x0000001f0c0c3208 */ /* 0x000fe40000800000 */
[----:B------:R-:W-:-:S13]  /*1470*/  ISETP.LT.AND P1, PT, R74, 0x100, P2 ;  /* 0x000001004a00780c */ /* 0x000fda0001721270 */
[----:B------:R-:W2:Y:S01]  /*1480*/  @P1 LDG.E.EL R2, desc[UR6][R10.64] ;  /* 0x000000060a021981 */ /* 0x000ea2000c2e1900 */
[----:B------:R-:W-:Y:S01]  /*1490*/  IMAD.MOV.U32 R13, RZ, RZ, RZ ;  /* 0x000000ffff0d7224 */ /* 0x000fe200078e00ff */
[----:B--2---:R-:W-:Y:S01]  /*14a0*/  SEL R18, R2, 0xff800000, P1 ;  /* 0xff80000002127807 */ /* 0x004fe20000800000 */
[----:B------:R-:W-:-:S04]  /*14b0*/  VIADD R2, R80, 0x1 ;  /* 0x0000000150027836 */ /* 0x000fc80000000000 */
[----:B------:R-:W-:-:S04]  /*14c0*/  IMAD R9, R81, 0x400, R2 ;  /* 0x0000040051097824 */ /* 0x000fc800078e0202 */
[----:B------:R-:W-:-:S05]  /*14d0*/  IMAD.WIDE R8, R9, 0x4, R46 ;  /* 0x0000000409087825 */ /* 0x000fca00078e022e */
[----:B------:R-:W2:Y:S01]  /*14e0*/  @P0 LDG.E.EL R13, desc[UR6][R8.64] ;  /* 0x00000006080d0981 */ /* 0x000ea2000c2e1900 */
[-C--:B------:R-:W-:Y:S02]  /*14f0*/  FSETP.GEU.AND P4, PT, R15, R18.reuse, PT ;  /* 0x000000120f00720b */ /* 0x080fe40003f8e000 */
[----:B------:R-:W-:Y:S02]  /*1500*/  P2R R60, PR, RZ, 0x8 ;  /* 0x00000008ff3c7803 */ /* 0x000fe40000000000 */
[----:B------:R-:W-:Y:S01]  /*1510*/  FSETP.NAN.AND P3, PT, R18, R18, PT ;  /* 0x000000121200720b */ /* 0x000fe20003f68000 */
[----:B------:R-:W-:-:S04]  /*1520*/  IMAD R11, R74, 0x400, R2 ;  /* 0x000004004a0b7824 */ /* 0x000fc800078e0202 */
[----:B------:R-:W-:-:S04]  /*1530*/  IMAD.WIDE R10, R11, 0x4, R46 ;  /* 0x000000040b0a7825 */ /* 0x000fc800078e022e */
[----:B------:R-:W-:Y:S02]  /*1540*/  @P4 FSEL R18, R18, R15, P3 ;  /* 0x0000000f12124208 */ /* 0x000fe40001800000 */
[----:B--2---:R-:W-:Y:S01]  /*1550*/  SEL R15, R13, 0xff800000, P0 ;  /* 0xff8000000d0f7807 */ /* 0x004fe20000000000 */
[----:B------:R-:W-:-:S06]  /*1560*/  IMAD.MOV.U32 R13, RZ, RZ, RZ ;  /* 0x000000ffff0d7224 */ /* 0x000fcc00078e00ff */
[----:B------:R1:W2:Y:S01]  /*1570*/  @P1 LDG.E.EL R13, desc[UR6][R10.64] ;  /* 0x000000060a0d1981 */ /* 0x0002a2000c2e1900 */
[----:B------:R-:W-:Y:S02]  /*1580*/  P2R R59, PR, RZ, 0x10 ;  /* 0x00000010ff3b7803 */ /* 0x000fe40000000000 */
[-C--:B------:R-:W-:Y:S02]  /*1590*/  FSETP.GEU.AND P4, PT, R12, R15.reuse, PT ;  /* 0x0000000f0c00720b */ /* 0x080fe40003f8e000 */
[----:B------:R-:W-:Y:S02]  /*15a0*/  FSETP.NAN.AND P0, PT, R15, R15, PT ;  /* 0x0000000f0f00720b */ /* 0x000fe40003f08000 */
[----:B------:R-:W-:-:S09]  /*15b0*/  LEA R8, R0, 0x1, 0x1 ;  /* 0x0000000100087811 */ /* 0x000fd200078e08ff */
[----:B------:R-:W-:Y:S01]  /*15c0*/  @P4 FSEL R15, R15, R12, P0 ;  /* 0x0000000c0f0f4208 */ /* 0x000fe20000000000 */
[----:B------:R-:W-:-:S04]  /*15d0*/  VIADD R0, R80, 0x1f ;  /* 0x0000001f50007836 */ /* 0x000fc80000000000 */
[----:B-1----:R-:W-:Y:S02]  /*15e0*/  IMAD R11, R81, 0x400, R0 ;  /* 0x00000400510b7824 */ /* 0x002fe400078e0200 */
[----:B------:R-:W-:Y:S02]  /*15f0*/  IMAD.MOV.U32 R33, RZ, RZ, RZ ;  /* 0x000000ffff217224 */ /* 0x000fe400078e00ff */
[----:B------:R-:W-:Y:S01]  /*1600*/  IMAD.WIDE R10, R11, 0x4, R46 ;  /* 0x000000040b0a7825 */ /* 0x000fe200078e022e */
[----:B--2---:R-:W-:-:S04]  /*1610*/  SEL R19, R13, 0xff800000, P1 ;  /* 0xff8000000d137807 */ /* 0x004fc80000800000 */
[-C--:B------:R-:W-:Y:S02]  /*1620*/  FSETP.GEU.AND P1, PT, R18, R19.reuse, PT ;  /* 0x000000131200720b */ /* 0x080fe40003f2e000 */
[----:B------:R-:W-:Y:S02]  /*1630*/  FSETP.NAN.AND P0, PT, R19, R19, PT ;  /* 0x000000131300720b */ /* 0x000fe40003f08000 */
[----:B------:R-:W-:-:S09]  /*1640*/  P2R R20, PR, RZ, 0x2 ;  /* 0x00000002ff147803 */ /* 0x000fd20000000000 */
[----:B------:R-:W-:Y:S02]  /*1650*/  @P1 FSEL R19, R19, R18, P0 ;  /* 0x0000001213131208 */ /* 0x000fe40000000000 */
[----:B------:R-:W-:-:S04]  /*1660*/  ISETP.GE.AND P0, PT, R8, 0x20, PT ;  /* 0x000000200800780c */ /* 0x000fc80003f06270 */
[----:B------:R-:W-:-:S04]  /*1670*/  ISETP.GT.AND P0, PT, R7, -0x10, !P0 ;  /* 0xfffffff00700780c */ /* 0x000fc80004704270 */
[----:B------:R-:W-:-:S04]  /*1680*/  ISETP.GT.AND P1, PT, R63, RZ, P0 ;  /* 0x000000ff3f00720c */ /* 0x000fc80000724270 */
[----:B------:R-:W-:-:S04]  /*1690*/  ISETP.LT.AND P1, PT, R7, 0x100, P1 ;  /* 0x000001000700780c */ /* 0x000fc80000f21270 */
[----:B------:R-:W-:-:S13]  /*16a0*/  ISETP.LT.AND P3, PT, R81, 0x100, P1 ;  /* 0x000001005100780c */ /* 0x000fda0000f61270 */
[----:B------:R-:W2:Y:S01]  /*16b0*/  @P3 LDG.E.EL R33, desc[UR6][R10.64] ;  /* 0x000000060a213981 */ /* 0x000ea2000c2e1900 */
[C---:B------:R-:W-:Y:S02]  /*16c0*/  IMAD R9, R74.reuse, 0x400, R0 ;  /* 0x000004004a097824 */ /* 0x040fe400078e0200 */
[----:B------:R-:W-:Y:S02]  /*16d0*/  IMAD.MOV.U32 R34, RZ, RZ, RZ ;  /* 0x000000ffff227224 */ /* 0x000fe400078e00ff */
        /* <DEDUP_REMOVED lines=18> */
[----:B------:R-:W-:Y:S02]  /*1800*/  P2R R37, PR, RZ, 0x20 ;  /* 0x00000020ff257803 */ /* 0x000fe40000000000 */
[----:B------:R-:W-:Y:S01]  /*1810*/  P2R R12, PR, RZ, 0x10 ;  /* 0x00000010ff0c7803 */ /* 0x000fe20000000000 */
[----:B------:R-:W-:Y:S02]  /*1820*/  IMAD R9, R67, 0x400, R80 ;  /* 0x0000040043097824 */ /* 0x000fe400078e0250 */
[----:B------:R-:W-:Y:S02]  /*1830*/  IMAD.MOV.U32 R18, RZ, RZ, RZ ;  /* 0x000000ffff127224 */ /* 0x000fe400078e00ff */
[----:B------:R-:W-:Y:S01]  /*1840*/  IMAD.WIDE R8, R9, 0x4, R46 ;  /* 0x0000000409087825 */ /* 0x000fe200078e022e */
[----:B--2---:R-:W-:-:S04]  /*1850*/  SEL R15, R15, 0xff800000, P3 ;  /* 0xff8000000f0f7807 */ /* 0x004fc80001800000 */
[-C--:B------:R-:W-:Y:S02]  /*1860*/  FSETP.GEU.AND P5, PT, R22, R15.reuse, PT ;  /* 0x0000000f1600720b */ /* 0x080fe40003fae000 */
[----:B------:R-:W-:-:S11]  /*1870*/  FSETP.NAN.AND P4, PT, R15, R15, PT ;  /* 0x0000000f0f00720b */ /* 0x000fd60003f88000 */
[----:B------:R-:W-:Y:S02]  /*1880*/  @P5 FSEL R15, R15, R22, P4 ;  /* 0x000000160f0f5208 */ /* 0x000fe40002000000 */
[----:B------:R-:W-:-:S13]  /*1890*/  ISETP.LT.AND P4, PT, R67, 0x100, P2 ;  /* 0x000001004300780c */ /* 0x000fda0001781270 */
[----:B------:R1:W2:Y:S01]  /*18a0*/  @P4 LDG.E.EL R18, desc[UR6][R8.64] ;  /* 0x0000000608124981 */ /* 0x0002a2000c2e1900 */
[----:B------:R-:W-:Y:S02]  /*18b0*/  P2R R45, PR, RZ, 0x40 ;  /* 0x00000040ff2d7803 */ /* 0x000fe40000000000 */
[----:B------:R-:W-:Y:S01]  /*18c0*/  P2R R31, PR, RZ, 0x20 ;  /* 0x00000020ff1f7803 */ /* 0x000fe20000000000 */
[--C-:B------:R-:W-:Y:S02]  /*18d0*/  IMAD R11, R69, 0x400, R2.reuse ;  /* 0x00000400450b7824 */ /* 0x100fe400078e0202 */
[----:B------:R-:W-:Y:S02]  /*18e0*/  IMAD R19, R67, 0x400, R2 ;  /* 0x0000040043137824 */ /* 0x000fe400078e0202 */
[----:B------:R-:W-:-:S04]  /*18f0*/  IMAD.WIDE R10, R11, 0x4, R46 ;  /* 0x000000040b0a7825 */ /* 0x000fc800078e022e */
[----:B-1----:R-:W-:Y:S01]  /*1900*/  IMAD.WIDE R8, R19, 0x4, R46 ;  /* 0x0000000413087825 */ /* 0x002fe200078e022e */
[----:B--2---:R-:W-:-:S04]  /*1910*/  SEL R23, R18, 0xff800000, P4 ;  /* 0xff80000012177807 */ /* 0x004fc80002000000 */
[-C--:B------:R-:W-:Y:S02]  /*1920*/  FSETP.GEU.AND P6, PT, R14, R23.reuse, PT ;  /* 0x000000170e00720b */ /* 0x080fe40003fce000 */
[----:B------:R-:W-:Y:S01]  /*1930*/  FSETP.NAN.AND P5, PT, R23, R23, PT ;  /* 0x000000171700720b */ /* 0x000fe20003fa8000 */
[----:B------:R-:W-:-:S06]  /*1940*/  IMAD.MOV.U32 R18, RZ, RZ, RZ ;  /* 0x000000ffff127224 */ /* 0x000fcc00078e00ff */
[----:B------:R-:W2:Y:S04]  /*1950*/  @P4 LDG.E.EL R18, desc[UR6][R8.64] ;  /* 0x0000000608124981 */ /* 0x000ea8000c2e1900 */
[----:B------:R-:W-:Y:S01]  /*1960*/  @P6 FSEL R23, R23, R14, P5 ;  /* 0x0000000e17176208 */ /* 0x000fe20002800000 */
[----:B------:R-:W-:-:S06]  /*1970*/  IMAD.MOV.U32 R14, RZ, RZ, RZ ;  /* 0x000000ffff0e7224 */ /* 0x000fcc00078e00ff */
[----:B------:R1:W3:Y:S01]  /*1980*/  @P3 LDG.E.EL R14, desc[UR6][R10.64] ;  /* 0x000000060a0e3981 */ /* 0x0002e2000c2e1900 */
[----:B------:R-:W-:Y:S01]  /*1990*/  P2R R30, PR, RZ, 0x40 ;  /* 0x00000040ff1e7803 */ /* 0x000fe20000000000 */
[----:B------:R-:W-:Y:S02]  /*19a0*/  IMAD.MOV.U32 R66, RZ, RZ, RZ ;  /* 0x000000ffff427224 */ /* 0x000fe400078e00ff */
[----:B-1----:R-:W-:-:S04]  /*19b0*/  IMAD R11, R69, 0x400, R0 ;  /* 0x00000400450b7824 */ /* 0x002fc800078e0200 */
[----:B------:R-:W-:Y:S01]  /*19c0*/  IMAD.WIDE R10, R11, 0x4, R46 ;  /* 0x000000040b0a7825 */ /* 0x000fe200078e022e */
[----:B--2---:R-:W-:Y:S02]  /*19d0*/  SEL R22, R18, 0xff800000, P4 ;  /* 0xff80000012167807 */ /* 0x004fe40002000000 */
[----:B---3--:R-:W-:-:S04]  /*19e0*/  SEL R14, R14, 0xff800000, P3 ;  /* 0xff8000000e0e7807 */ /* 0x008fc80001800000 */
[----:B------:R-:W-:Y:S02]  /*19f0*/  FSETP.GEU.AND P6, PT, R15, R14, PT ;  /* 0x0000000e0f00720b */ /* 0x000fe40003fce000 */
[----:B------:R-:W-:Y:S02]  /*1a00*/  FSETP.GEU.AND P4, PT, R23, R22, PT ;  /* 0x000000161700720b */ /* 0x000fe40003f8e000 */
[----:B------:R-:W-:-:S09]  /*1a10*/  FSETP.NAN.AND P3, PT, R14, R14, PT ;  /* 0x0000000e0e00720b */ /* 0x000fd20003f68000 */
[----:B------:R-:W-:Y:S02]  /*1a20*/  @P6 FSEL R14, R14, R15, P3 ;  /* 0x0000000f0e0e6208 */ /* 0x000fe40001800000 */
[----:B------:R-:W-:-:S04]  /*1a30*/  FSETP.NAN.AND P3, PT, R22, R22, PT ;  /* 0x000000161600720b */ /* 0x000fc80003f68000 */
[----:B------:R-:W-:Y:S02]  /*1a40*/  @P4 FSEL R22, R22, R23, P3 ;  /* 0x0000001716164208 */ /* 0x000fe40001800000 */
[----:B------:R-:W-:-:S13]  /*1a50*/  ISETP.LT.AND P3, PT, R69, 0x100, P1 ;  /* 0x000001004500780c */ /* 0x000fda0000f61270 */
        /* <DEDUP_REMOVED lines=10> */
[----:B------:R-:W-:Y:S01]  /*1b00*/  IMAD R15, R65, 0x400, R80 ;  /* 0x00000400410f7824 */ /* 0x000fe200078e0250 */
[----:B--2---:R-:W-:Y:S02]  /*1b10*/  SEL R77, R77, 0xff800000, P3 ;  /* 0xff8000004d4d7807 */ /* 0x004fe40001800000 */
[----:B------:R-:W-:-:S05]  /*1b20*/  FSETP.NAN.AND P3, PT, R66, R66, PT ;  /* 0x000000424200720b */ /* 0x000fca0003f68000 */
[----:B------:R-:W-:Y:S02]  /*1b30*/  @P4 FSEL R66, R66, R14, P3 ;  /* 0x0000000e42424208 */ /* 0x000fe40001800000 */
[-C--:B------:R-:W-:Y:S02]  /*1b40*/  FSETP.GEU.AND P4, PT, R22, R77.reuse, PT ;  /* 0x0000004d1600720b */ /* 0x080fe40003f8e000 */
[----:B------:R-:W-:Y:S01]  /*1b50*/  FSETP.NAN.AND P3, PT, R77, R77, PT ;  /* 0x0000004d4d00720b */ /* 0x000fe20003f68000 */
[----:B------:R-:W-:-:S10]  /*1b60*/  IMAD.WIDE R14, R15, 0x4, R46 ;  /* 0x000000040f0e7825 */ /* 0x000fd400078e022e */
[----:B------:R-:W-:Y:S02]  /*1b70*/  @P4 FSEL R77, R77, R22, P3 ;  /* 0x000000164d4d4208 */ /* 0x000fe40001800000 */
[----:B------:R-:W-:Y:S01]  /*1b80*/  ISETP.LT.AND P3, PT, R65, 0x100, P2 ;  /* 0x000001004100780c */ /* 0x000fe20001761270 */
[----:B------:R-:W-:-:S12]  /*1b90*/  IMAD.MOV.U32 R22, RZ, RZ, RZ ;  /* 0x000000ffff167224 */ /* 0x000fd800078e00ff */
[----:B------:R-:W2:Y:S01]  /*1ba0*/  @P3 LDG.E.EL R22, desc[UR6][R14.64] ;  /* 0x000000060e163981 */ /* 0x000ea2000c2e1900 */
[----:B------:R-:W-:Y:S01]  /*1bb0*/  P2R R10, PR, RZ, 0x10 ;  /* 0x00000010ff0a7803 */ /* 0x000fe20000000000 */
[----:B------:R-:W-:-:S04]  /*1bc0*/  IMAD R9, R62, 0x400, R80 ;  /* 0x000004003e097824 */ /* 0x000fc800078e0250 */
[----:B------:R-:W-:Y:S01]  /*1bd0*/  IMAD.WIDE R8, R9, 0x4, R46 ;  /* 0x0000000409087825 */ /* 0x000fe200078e022e */
[----:B--2---:R-:W-:-:S04]  /*1be0*/  SEL R22, R22, 0xff800000, P3 ;  /* 0xff80000016167807 */ /* 0x004fc80001800000 */
[-C--:B------:R-:W-:Y:S02]  /*1bf0*/  FSETP.GEU.AND P5, PT, R17, R22.reuse, PT ;  /* 0x000000161100720b */ /* 0x080fe40003fae000 */
[----:B------:R-:W-:-:S11]  /*1c00*/  FSETP.NAN.AND P4, PT, R22, R22, PT ;  /* 0x000000161600720b */ /* 0x000fd60003f88000 */
[----:B------:R-:W-:Y:S02]  /*1c10*/  @P5 FSEL R22, R22, R17, P4 ;  /* 0x0000001116165208 */ /* 0x000fe40002000000 */
[----:B------:R-:W-:Y:S01]  /*1c20*/  ISETP.LT.AND P4, PT, R62, 0x100, P2 ;  /* 0x000001003e00780c */ /* 0x000fe20001781270 */
[----:B------:R-:W-:-:S12]  /*1c30*/  IMAD.MOV.U32 R17, RZ, RZ, RZ ;  /* 0x000000ffff117224 */ /* 0x000fd800078e00ff */
[----:B------:R-:W2:Y:S01]  /*1c40*/  @P4 LDG.E.EL R17, desc[UR6][R8.64] ;  /* 0x0000000608114981 */ /* 0x000ea2000c2e1900 */
[----:B------:R-:W-:Y:S02]  /*1c50*/  P2R R19, PR, RZ, 0x40 ;  /* 0x00000040ff137803 */ /* 0x000fe40000000000 */
[----:B------:R-:W-:Y:S01]  /*1c60*/  P2R R29, PR, RZ, 0x20 ;  /* 0x00000020ff1d7803 */ /* 0x000fe20000000000 */
[----:B------:R-:W-:-:S04]  /*1c70*/  IMAD R15, R65, 0x400, R2 ;  /* 0x00000400410f7824 */ /* 0x000fc800078e0202 */
[----:B------:R-:W-:Y:S01]  /*1c80*/  IMAD.WIDE R14, R15, 0x4, R46 ;  /* 0x000000040f0e7825 */ /* 0x000fe200078e022e */
[----:B--2---:R-:W-:-:S04]  /*1c90*/  SEL R23, R17, 0xff800000, P4 ;  /* 0xff80000011177807 */ /* 0x004fc80002000000 */
[-C--:B------:R-:W-:Y:S02]  /*1ca0*/  FSETP.GEU.AND P6, PT, R16, R23.reuse, PT ;  /* 0x000000171000720b */ /* 0x080fe40003fce000 */
[----:B------:R-:W-:-:S11]  /*1cb0*/  FSETP.NAN.AND P5, PT, R23, R23, PT ;  /* 0x000000171700720b */ /* 0x000fd60003fa8000 */
[----:B------:R-:W-:Y:S01]  /*1cc0*/  @P6 FSEL R23, R23, R16, P5 ;  /* 0x0000001017176208 */ /* 0x000fe20002800000 */
[----:B------:R-:W-:-:S06]  /*1cd0*/  IMAD.MOV.U32 R16, RZ, RZ, RZ ;  /* 0x000000ffff107224 */ /* 0x000fcc00078e00ff */
[----:B------:R-:W2:Y:S01]  /*1ce0*/  @P3 LDG.E.EL R16, desc[UR6][R14.64] ;  /* 0x000000060e103981 */ /* 0x000ea2000c2e1900 */
[----:B------:R-:W-:-:S04]  /*1cf0*/  IMAD R17, R62, 0x400, R2 ;  /* 0x000004003e117824 */ /* 0x000fc800078e0202 */
[----:B------:R-:W-:Y:S01]  /*1d00*/  IMAD.WIDE R8, R17, 0x4, R46 ;  /* 0x0000000411087825 */ /* 0x000fe200078e022e */
[----:B--2---:R-:W-:-:S03]  /*1d10*/  SEL R50, R16, 0xff800000, P3 ;  /* 0xff80000010327807 */ /* 0x004fc60001800000 */
[----:B------:R-:W-:-:S06]  /*1d20*/  IMAD.MOV.U32 R16, RZ, RZ, RZ ;  /* 0x000000ffff107224 */ /* 0x000fcc00078e00ff */
[----:B------:R-:W2:Y:S01]  /*1d30*/  @P4 LDG.E.EL R16, desc[UR6][R8.64] ;  /* 0x0000000608104981 */ /* 0x000ea2000c2e1900 */
[----:B------:R-:W-:Y:S02]  /*1d40*/  P2R R28, PR, RZ, 0x40 ;  /* 0x00000040ff1c7803 */ /* 0x000fe40000000000 */
[-C--:B------:R-:W-:Y:S02]  /*1d50*/  FSETP.GEU.AND P6, PT, R22, R50.reuse, PT ;  /* 0x000000321600720b */ /* 0x080fe40003fce000 */
[----:B------:R-:W-:Y:S01]  /*1d60*/  FSETP.NAN.AND P3, PT, R50, R50, PT ;  /* 0x000000323200720b */ /* 0x000fe20003f68000 */
[----:B------:R-:W-:-:S10]  /*1d70*/  IMAD R15, R65, 0x400, R0 ;  /* 0x00000400410f7824 */ /* 0x000fd400078e0200 */
[----:B------:R-:W-:Y:S02]  /*1d80*/  @P6 FSEL R50, R50, R22, P3 ;  /* 0x0000001632326208 */ /* 0x000fe40001800000 */
[----:B------:R-:W-:Y:S01]  /*1d90*/  CS2R R72, SRZ ;  /* 0x0000000000487805 */ /* 0x000fe2000001ff00 */
[----:B------:R-:W-:Y:S01]  /*1da0*/  IMAD.WIDE R14, R15, 0x4, R46 ;  /* 0x000000040f0e7825 */ /* 0x000fe200078e022e */
[----:B--2---:R-:W-:-:S04]  /*1db0*/  SEL R51, R16, 0xff800000, P4 ;  /* 0xff80000010337807 */ /* 0x004fc80002000000 */
[-C--:B------:R-:W-:Y:S02]  /*1dc0*/  FSETP.GEU.AND P4, PT, R23, R51.reuse, PT ;  /* 0x000000331700720b */ /* 0x080fe40003f8e000 */
[----:B------:R-:W-:-:S11]  /*1dd0*/  FSETP.NAN.AND P3, PT, R51, R51, PT ;  /* 0x000000333300720b */ /* 0x000fd60003f68000 */
[----:B------:R-:W-:Y:S02]  /*1de0*/  @P4 FSEL R51, R51, R23, P3 ;  /* 0x0000001733334208 */ /* 0x000fe40001800000 */
[----:B------:R-:W-:-:S13]  /*1df0*/  ISETP.LT.AND P3, PT, R65, 0x100, P1 ;  /* 0x000001004100780c */ /* 0x000fda0000f61270 */
[----:B------:R-:W2:Y:S01]  /*1e00*/  @P3 LDG.E.EL R73, desc[UR6][R14.64] ;  /* 0x000000060e493981 */ /* 0x000ea2000c2e1900 */
[C---:B------:R-:W-:Y:S02]  /*1e10*/  IMAD R9, R62.reuse, 0x400, R0 ;  /* 0x000004003e097824 */ /* 0x040fe400078e0200 */
[----:B------:R-:W-:Y:S02]  /*1e20*/  IMAD.MOV.U32 R88, RZ, RZ, RZ ;  /* 0x000000ffff587224 */ /* 0x000fe400078e00ff */
[----:B------:R-:W-:Y:S01]  /*1e30*/  IMAD.WIDE R8, R9, 0x4, R46 ;  /* 0x0000000409087825 */ /* 0x000fe200078e022e */
[----:B--2---:R-:W-:Y:S02]  /*1e40*/  SEL R73, R73, 0xff800000, P3 ;  /* 0xff80000049497807 */ /* 0x004fe40001800000 */
[----:B------:R-:W-:-:S13]  /*1e50*/  ISETP.LT.AND P3, PT, R62, 0x100, P1 ;  /* 0x000001003e00780c */ /* 0x000fda0000f61270 */
[----:B------:R1:W2:Y:S01]  /*1e60*/  @P3 LDG.E.EL R88, desc[UR6][R8.64] ;  /* 0x0000000608583981 */ /* 0x0002a2000c2e1900 */
[----:B------:R-:W-:Y:S02]  /*1e70*/  P2R R16, PR, RZ, 0x10 ;  /* 0x00000010ff107803 */ /* 0x000fe40000000000 */
[----:B------:R-:W-:-:S04]  /*1e80*/  FSETP.GEU.AND P4, PT, R50, R73, PT ;  /* 0x000000493200720b */ /* 0x000fc80003f8e000 */
[----:B-1----:R-:W-:Y:S01]  /*1e90*/  P2R R9, PR, RZ, 0x10 ;  /* 0x00000010ff097803 */ /* 0x002fe20000000000 */
[----:B------:R-:W-:Y:S02]  /*1ea0*/  IMAD R23, R24, 0x400, R80 ;  /* 0x0000040018177824 */ /* 0x000fe400078e0250 */
[----:B------:R-:W-:Y:S02]  /*1eb0*/  IMAD.MOV.U32 R14, RZ, RZ, RZ ;  /* 0x000000ffff0e7224 */ /* 0x000fe400078e00ff */
[----:B------:R-:W-:Y:S01]  /*1ec0*/  IMAD.WIDE R22, R23, 0x4, R46 ;  /* 0x0000000417167825 */ /* 0x000fe200078e022e */
[----:B--2---:R-:W-:Y:S02]  /*1ed0*/  SEL R88, R88, 0xff800000, P3 ;  /* 0xff80000058587807 */ /* 0x004fe40001800000 */
[----:B------:R-:W-:-:S04]  /*1ee0*/  FSETP.NAN.AND P3, PT, R73, R73, PT ;  /* 0x000000494900720b */ /* 0x000fc80003f68000 */
[----:B------:R-:W-:Y:S02]  /*1ef0*/  @P4 FSEL R73, R73, R50, P3 ;  /* 0x0000003249494208 */ /* 0x000fe40001800000 */
[-C--:B------:R-:W-:Y:S02]  /*1f00*/  FSETP.GEU.AND P4, PT, R51, R88.reuse, PT ;  /* 0x000000583300720b */ /* 0x080fe40003f8e000 */
[----:B------:R-:W-:-:S11]  /*1f10*/  FSETP.NAN.AND P3, PT, R88, R88, PT ;  /* 0x000000585800720b */ /* 0x000fd60003f68000 */
[----:B------:R-:W-:Y:S02]  /*1f20*/  @P4 FSEL R88, R88, R51, P3 ;  /* 0x0000003358584208 */ /* 0x000fe40001800000 */
[----:B------:R-:W-:-:S13]  /*1f30*/  ISETP.LT.AND P3, PT, R24, 0x100, P2 ;  /* 0x000001001800780c */ /* 0x000fda0001761270 */
[----:B------:R-:W2:Y:S01]  /*1f40*/  @P3 LDG.E.EL R14, desc[UR6][R22.64] ;  /* 0x00000006160e3981 */ /* 0x000ea2000c2e1900 */
[C---:B------:R-:W-:Y:S02]  /*1f50*/  ISETP.LT.AND P2, PT, R61.reuse, 0x100, P2 ;  /* 0x000001003d00780c */ /* 0x040fe40001741270 */
[----:B------:R-:W-:Y:S01]  /*1f60*/  P2R R8, PR, RZ, 0x10 ;  /* 0x00000010ff087803 */ /* 0x000fe20000000000 */
[----:B------:R-:W-:Y:S01]  /*1f70*/  IMAD R15, R61, 0x400, R80 ;  /* 0x000004003d0f7824 */ /* 0x000fe200078e0250 */
[----:B--2---:R-:W-:-:S04]  /*1f80*/  SEL R50, R14, 0xff800000, P3 ;  /* 0xff8000000e327807 */ /* 0x004fc80001800000 */
[-C--:B------:R-:W-:Y:S02]  /*1f90*/  FSETP.GEU.AND P5, PT, R49, R50.reuse, PT ;  /* 0x000000323100720b */ /* 0x080fe40003fae000 */
[----:B------:R-:W-:Y:S01]  /*1fa0*/  FSETP.NAN.AND P4, PT, R50, R50, PT ;  /* 0x000000323200720b */ /* 0x000fe20003f88000 */
[----:B------:R-:W-:-:S10]  /*1fb0*/  IMAD.WIDE R14, R15, 0x4, R46 ;  /* 0x000000040f0e7825 */ /* 0x000fd400078e022e */
[----:B------:R-:W-:Y:S01]  /*1fc0*/  @P5 FSEL R50, R50, R49, P4 ;  /* 0x0000003132325208 */ /* 0x000fe20002000000 */
[----:B------:R-:W-:-:S06]  /*1fd0*/  IMAD.MOV.U32 R49, RZ, RZ, RZ ;  /* 0x000000ffff317224 */ /* 0x000fcc00078e00ff */
[----:B------:R1:W2:Y:S01]  /*1fe0*/  @P2 LDG.E.EL R49, desc[UR6][R14.64] ;  /* 0x000000060e312981 */ /* 0x0002a2000c2e1900 */
[----:B------:R-:W-:Y:S01]  /*1ff0*/  P2R R23, PR, RZ, 0x20 ;  /* 0x00000020ff177803 */ /* 0x000fe20000000000 */
[----:B------:R-:W-:Y:S02]  /*2000*/  IMAD.MOV.U32 R68, RZ, RZ, RZ ;  /* 0x000000ffff447224 */ /* 0x000fe400078e00ff */
[----:B------:R-:W-:-:S04]  /*2010*/  IMAD R71, R61, 0x400, R2 ;  /* 0x000004003d477824 */ /* 0x000fc800078e0202 */
[----:B-1----:R-:W-:Y:S01]  /*2020*/  IMAD.WIDE R14, R71, 0x4, R46 ;  /* 0x00000004470e7825 */ /* 0x002fe200078e022e */
[----:B--2---:R-:W-:-:S04]  /*2030*/  SEL R51, R49, 0xff800000, P2 ;  /* 0xff80000031337807 */ /* 0x004fc80001000000 */
[-C--:B------:R-:W-:Y:S01]  /*2040*/  FSETP.GEU.AND P5, PT, R48, R51.reuse, PT ;  /* 0x000000333000720b */ /* 0x080fe20003fae000 */
[----:B------:R-:W-:Y:S01]  /*2050*/  IMAD R49, R24, 0x400, R2 ;  /* 0x0000040018317824 */ /* 0x000fe200078e0202 */
[----:B------:R-:W-:Y:S01]  /*2060*/  FSETP.NAN.AND P4, PT, R51, R51, PT ;  /* 0x000000333300720b */ /* 0x000fe20003f88000 */
[----:B------:R-:W-:-:S06]  /*2070*/  IMAD.MOV.U32 R2, RZ, RZ, RZ ;  /* 0x000000ffff027224 */ /* 0x000fcc00078e00ff */
[----:B------:R-:W2:Y:S04]  /*2080*/  @P2 LDG.E.EL R2, desc[UR6][R14.64] ;  /* 0x000000060e022981 */ /* 0x000ea8000c2e1900 */
[----:B------:R-:W-:Y:S01]  /*2090*/  @P5 FSEL R51, R51, R48, P4 ;  /* 0x0000003033335208 */ /* 0x000fe20002000000 */
[----:B------:R-:W-:-:S05]  /*20a0*/  IMAD.WIDE R48, R49, 0x4, R46 ;  /* 0x0000000431307825 */ /* 0x000fca00078e022e */
[----:B------:R1:W3:Y:S01]  /*20b0*/  @P3 LDG.E.EL R68, desc[UR6][R48.64] ;  /* 0x0000000630443981 */ /* 0x0002e2000c2e1900 */
[----:B------:R-:W-:Y:S02]  /*20c0*/  P2R R22, PR, RZ, 0x20 ;  /* 0x00000020ff167803 */ /* 0x000fe40000000000 */
[----:B------:R-:W-:Y:S01]  /*20d0*/  CS2R R78, SRZ ;  /* 0x00000000004e7805 */ /* 0x000fe2000001ff00 */
[----:B-1----:R-:W-:-:S04]  /*20e0*/  IMAD R49, R61, 0x400, R0 ;  /* 0x000004003d317824 */ /* 0x002fc800078e0200 */
[----:B------:R-:W-:Y:S01]  /*20f0*/  IMAD.WIDE R48, R49, 0x4, R46 ;  /* 0x0000000431307825 */ /* 0x000fe200078e022e */
[----:B---3--:R-:W-:Y:S02]  /*2100*/  SEL R75, R68, 0xff800000, P3 ;  /* 0xff800000444b7807 */ /* 0x008fe40001800000 */
[----:B--2---:R-:W-:Y:S02]  /*2110*/  SEL R68, R2, 0xff800000, P2 ;  /* 0xff80000002447807 */ /* 0x004fe40001000000 */
[-C--:B------:R-:W-:Y:S02]  /*2120*/  FSETP.GEU.AND P5, PT, R50, R75.reuse, PT ;  /* 0x0000004b3200720b */ /* 0x080fe40003fae000 */
[----:B------:R-:W-:Y:S02]  /*2130*/  FSETP.GEU.AND P3, PT, R51, R68, PT ;  /* 0x000000443300720b */ /* 0x000fe40003f6e000 */
[----:B------:R-:W-:-:S09]  /*2140*/  FSETP.NAN.AND P2, PT, R75, R75, PT ;  /* 0x0000004b4b00720b */ /* 0x000fd20003f48000 */
[----:B------:R-:W-:Y:S02]  /*2150*/  @P5 FSEL R75, R75, R50, P2 ;  /* 0x000000324b4b5208 */ /* 0x000fe40001000000 */
[----:B------:R-:W-:-:S04]  /*2160*/  FSETP.NAN.AND P2, PT, R68, R68, PT ;  /* 0x000000444400720b */ /* 0x000fc80003f48000 */
[----:B------:R-:W-:Y:S02]  /*2170*/  @P3 FSEL R68, R68, R51, P2 ;  /* 0x0000003344443208 */ /* 0x000fe40001000000 */
[C---:B------:R-:W-:Y:S01]  /*2180*/  ISETP.LT.AND P2, PT, R24.reuse, 0x100, P1 ;  /* 0x000001001800780c */ /* 0x040fe20000f41270 */
[----:B------:R-:W-:Y:S01]  /*2190*/  IMAD R51, R24, 0x400, R0 ;  /* 0x0000040018337824 */ /* 0x000fe200078e0200 */
[----:B------:R-:W-:-:S03]  /*21a0*/  ISETP.LT.AND P1, PT, R61, 0x100, P1 ;  /* 0x000001003d00780c */ /* 0x000fc60000f21270 */
[----:B------:R-:W-:-:S08]  /*21b0*/  IMAD.WIDE R50, R51, 0x4, R46 ;  /* 0x0000000433327825 */ /* 0x000fd000078e022e */
[----:B------:R1:W2:Y:S04]  /*21c0*/  @P2 LDG.E.EL R78, desc[UR6][R50.64] ;  /* 0x00000006324e2981 */ /* 0x0002a8000c2e1900 */
[----:B------:R3:W4:Y:S01]  /*21d0*/  @P1 LDG.E.EL R79, desc[UR6][R48.64] ;  /* 0x00000006304f1981 */ /* 0x000722000c2e1900 */
[----:B------:R-:W-:Y:S02]  /*21e0*/  P2R R14, PR, RZ, 0x8 ;  /* 0x00000008ff0e7803 */ /* 0x000fe40000000000 */
[----:B------:R-:W-:Y:S02]  /*21f0*/  P2R R17, PR, RZ, 0x40 ;  /* 0x00000040ff117803 */ /* 0x000fe40000000000 */
[----:B------:R-:W-:-:S04]  /*2200*/  ISETP.GT.AND P6, PT, R63, -0x1, P0 ;  /* 0xffffffff3f00780c */ /* 0x000fc800007c4270 */
[----:B------:R-:W-:Y:S01]  /*2210*/  ISETP.LT.AND P6, PT, R7, 0x100, P6 ;  /* 0x000001000700780c */ /* 0x000fe200037c1270 */
[----:B------:R-:W-:Y:S01]  /*2220*/  VIADD R86, R80, 0x20 ;  /* 0x0000002050567836 */ /* 0x000fe20000000000 */
[----:B------:R-:W-:-:S03]  /*2230*/  CS2R R70, SRZ ;  /* 0x0000000000467805 */ /* 0x000fc6000001ff00 */
[----:B-1----:R-:W-:-:S04]  /*2240*/  IMAD R51, R81, 0x400, R86 ;  /* 0x0000040051337824 */ /* 0x002fc800078e0256 */
[----:B------:R-:W-:Y:S01]  /*2250*/  IMAD.WIDE R50, R51, 0x4, R46 ;  /* 0x0000000433327825 */ /* 0x000fe200078e022e */
[----:B------:R-:W-:Y:S02]  /*2260*/  P2R R15, PR, RZ, 0x20 ;  /* 0x00000020ff0f7803 */ /* 0x000fe40000000000 */
[C---:B------:R-:W-:Y:S01]  /*2270*/  ISETP.LT.AND P5, PT, R74.reuse, 0x100, P6 ;  /* 0x000001004a00780c */ /* 0x040fe200037a1270 */
[----:B---3--:R-:W-:-:S04]  /*2280*/  IMAD R49, R74, 0x400, R86 ;  /* 0x000004004a317824 */ /* 0x008fc800078e0256 */
[----:B------:R-:W-:Y:S01]  /*2290*/  IMAD.WIDE R48, R49, 0x4, R46 ;  /* 0x0000000431307825 */ /* 0x000fe200078e022e */
[----:B------:R-:W-:Y:S02]  /*22a0*/  ISETP.LT.AND P4, PT, R67, 0x100, P6 ;  /* 0x000001004300780c */ /* 0x000fe40003781270 */
[----:B--2---:R-:W-:-:S04]  /*22b0*/  SEL R78, R78, 0xff800000, P2 ;  /* 0xff8000004e4e7807 */ /* 0x004fc80001000000 */
[----:B------:R-:W-:Y:S02]  /*22c0*/  FSETP.GEU.AND P3, PT, R75, R78, PT ;  /* 0x0000004e4b00720b */ /* 0x000fe40003f6e000 */
[----:B----4-:R-:W-:-:S04]  /*22d0*/  SEL R79, R79, 0xff800000, P1 ;  /* 0xff8000004f4f7807 */ /* 0x010fc80000800000 */
[----:B------:R-:W-:Y:S02]  /*22e0*/  FSETP.GEU.AND P2, PT, R68, R79, PT ;  /* 0x0000004f4400720b */ /* 0x000fe40003f4e000 */
[----:B------:R-:W-:-:S05]  /*22f0*/  FSETP.NAN.AND P1, PT, R78, R78, PT ;  /* 0x0000004e4e00720b */ /* 0x000fca0003f28000 */
[----:B------:R-:W-:Y:S02]  /*2300*/  @P3 FSEL R78, R78, R75, P1 ;  /* 0x0000004b4e4e3208 */ /* 0x000fe40000800000 */
[C---:B------:R-:W-:Y:S02]  /*2310*/  FSETP.NAN.AND P1, PT, R79.reuse, R79, PT ;  /* 0x0000004f4f00720b */ /* 0x040fe40003f28000 */
[----:B------:R-:W-:Y:S02]  /*2320*/  P2R R0, PR, RZ, 0x4 ;  /* 0x00000004ff007803 */ /* 0x000fe40000000000 */
[----:B------:R-:W-:Y:S02]  /*2330*/  @P2 FSEL R79, R79, R68, P1 ;  /* 0x000000444f4f2208 */ /* 0x000fe40000800000 */
[----:B------:R-:W-:Y:S01]  /*2340*/  ISETP.LT.AND P2, PT, R81, 0x100, P6 ;  /* 0x000001005100780c */ /* 0x000fe20003741270 */
[----:B------:R-:W-:Y:S01]  /*2350*/  IMAD.MOV.U32 R75, RZ, RZ, RZ ;  /* 0x000000ffff4b7224 */ /* 0x000fe200078e00ff */
[----:B------:R-:W-:-:S11]  /*2360*/  P2R R2, PR, RZ, 0x8 ;  /* 0x00000008ff027803 */ /* 0x000fd60000000000 */
[----:B------:R1:W2:Y:S01]  /*2370*/  @P2 LDG.E.EL R70, desc[UR6][R50.64] ;  /* 0x0000000632462981 */ /* 0x0002a2000c2e1900 */
[----:B------:R-:W-:-:S03]  /*2380*/  ISETP.LT.AND P3, PT, R69, 0x100, P6 ;  /* 0x000001004500780c */ /* 0x000fc60003761270 */
[----:B------:R3:W4:Y:S01]  /*2390*/  @P5 LDG.E.EL R75, desc[UR6][R48.64] ;  /* 0x00000006304b5981 */ /* 0x000722000c2e1900 */
[----:B-1----:R-:W-:-:S04]  /*23a0*/  IMAD R51, R69, 0x400, R86 ;  /* 0x0000040045337824 */ /* 0x002fc800078e0256 */
[----:B------:R-:W-:-:S05]  /*23b0*/  IMAD.WIDE R50, R51, 0x4, R46 ;  /* 0x0000000433327825 */ /* 0x000fca00078e022e */
[----:B------:R1:W5:Y:S01]  /*23c0*/  @P3 LDG.E.EL R71, desc[UR6][R50.64] ;  /* 0x0000000632473981 */ /* 0x000362000c2e1900 */
[----:B---3--:R-:W-:-:S04]  /*23d0*/  IMAD R49, R67, 0x400, R86 ;  /* 0x0000040043317824 */ /* 0x008fc800078e0256 */
[----:B------:R-:W-:-:S05]  /*23e0*/  IMAD.WIDE R48, R49, 0x4, R46 ;  /* 0x0000000431307825 */ /* 0x000fca00078e022e */
[----:B------:R-:W3:Y:S01]  /*23f0*/  @P4 LDG.E.EL R76, desc[UR6][R48.64] ;  /* 0x00000006304c4981 */ /* 0x000ee2000c2e1900 */
[----:B-1----:R-:W-:-:S04]  /*2400*/  IMAD R51, R65, 0x400, R86 ;  /* 0x0000040041337824 */ /* 0x002fc800078e0256 */
[----:B------:R-:W-:Y:S01]  /*2410*/  IMAD.WIDE R50, R51, 0x4, R46 ;  /* 0x0000000433327825 */ /* 0x000fe200078e022e */
[----:B--2---:R-:W-:-:S04]  /*2420*/  SEL R70, R70, 0xff800000, P2 ;  /* 0xff80000046467807 */ /* 0x004fc80001000000 */
[-C--:B------:R-:W-:Y:S02]  /*2430*/  FSETP.GEU.AND P1, PT, R33, R70.reuse, PT ;  /* 0x000000462100720b */ /* 0x080fe40003f2e000 */
[----:B------:R-:W-:Y:S02]  /*2440*/  FSETP.NAN.AND P0, PT, R70, R70, PT ;  /* 0x000000464600720b */ /* 0x000fe40003f08000 */
[----:B----4-:R-:W-:Y:S02]  /*2450*/  SEL R75, R75, 0xff800000, P5 ;  /* 0xff8000004b4b7807 */ /* 0x010fe40002800000 */
[----:B------:R-:W-:-:S07]  /*2460*/  P2R R7, PR, RZ, 0x2 ;  /* 0x00000002ff077803 */ /* 0x000fce0000000000 */
[----:B------:R-:W-:Y:S02]  /*2470*/  @P1 FSEL R70, R70, R33, P0 ;  /* 0x0000002146461208 */ /* 0x000fe40000000000 */
[-C--:B------:R-:W-:Y:S02]  /*2480*/  FSETP.GEU.AND P1, PT, R34, R75.reuse, PT ;  /* 0x0000004b2200720b */ /* 0x080fe40003f2e000 */
[----:B------:R-:W-:Y:S02]  /*2490*/  FSETP.NAN.AND P0, PT, R75, R75, PT ;  /* 0x0000004b4b00720b */ /* 0x000fe40003f08000 */
[----:B-----5:R-:W-:Y:S02]  /*24a0*/  SEL R71, R71, 0xff800000, P3 ;  /* 0xff80000047477807 */ /* 0x020fe40001800000 */
[----:B------:R-:W-:-:S07]  /*24b0*/  P2R R33, PR, RZ, 0x2 ;  /* 0x00000002ff217803 */ /* 0x000fce0000000000 */
[----:B------:R-:W-:Y:S02]  /*24c0*/  @P1 FSEL R75, R75, R34, P0 ;  /* 0x000000224b4b1208 */ /* 0x000fe40000000000 */
[-C--:B------:R-:W-:Y:S02]  /*24d0*/  FSETP.GEU.AND P1, PT, R66, R71.reuse, PT ;  /* 0x000000474200720b */ /* 0x080fe40003f2e000 */
[----:B------:R-:W-:Y:S02]  /*24e0*/  FSETP.NAN.AND P0, PT, R71, R71, PT ;  /* 0x000000474700720b */ /* 0x000fe40003f08000 */
[----:B---3--:R-:W-:Y:S02]  /*24f0*/  SEL R76, R76, 0xff800000, P4 ;  /* 0xff8000004c4c7807 */ /* 0x008fe40002000000 */
[----:B------:R-:W-:-:S07]  /*2500*/  P2R R34, PR, RZ, 0x2 ;  /* 0x00000002ff227803 */ /* 0x000fce0000000000 */
[----:B------:R-:W-:Y:S02]  /*2510*/  @P1 FSEL R71, R71, R66, P0 ;  /* 0x0000004247471208 */ /* 0x000fe40000000000 */
[-C--:B------:R-:W-:Y:S02]  /*2520*/  FSETP.GEU.AND P1, PT, R77, R76.reuse, PT ;  /* 0x0000004c4d00720b */ /* 0x080fe40003f2e000 */
[----:B------:R-:W-:Y:S02]  /*2530*/  FSETP.NAN.AND P0, PT, R76, R76, PT ;  /* 0x0000004c4c00720b */ /* 0x000fe40003f08000 */
[----:B------:R-:W-:-:S09]  /*2540*/  P2R R63, PR, RZ, 0x2 ;  /* 0x00000002ff3f7803 */ /* 0x000fd20000000000 */
[----:B------:R-:W-:Y:S02]  /*2550*/  @P1 FSEL R76, R76, R77, P0 ;  /* 0x0000004d4c4c1208 */ /* 0x000fe40000000000 */
[----:B------:R-:W-:-:S13]  /*2560*/  ISETP.LT.AND P1, PT, R65, 0x100, P6 ;  /* 0x000001004100780c */ /* 0x000fda0003721270 */
[----:B------:R-:W2:Y:S01]  /*2570*/  @P1 LDG.E.EL R72, desc[UR6][R50.64] ;  /* 0x0000000632481981 */ /* 0x000ea2000c2e1900 */
[----:B------:R-:W-:Y:S01]  /*2580*/  P2R R68, PR, RZ, 0x4 ;  /* 0x00000004ff447803 */ /* 0x000fe20000000000 */
[----:B------:R-:W-:Y:S02]  /*2590*/  IMAD R49, R62, 0x400, R86 ;  /* 0x000004003e317824 */ /* 0x000fe400078e0256 */
[----:B------:R-:W-:Y:S02]  /*25a0*/  IMAD.MOV.U32 R77, RZ, RZ, RZ ;  /* 0x000000ffff4d7224 */ /* 0x000fe400078e00ff */
[----:B------:R-:W-:Y:S01]  /*25b0*/  IMAD.WIDE R48, R49, 0x4, R46 ;  /* 0x0000000431307825 */ /* 0x000fe200078e022e */
[----:B--2---:R-:W-:-:S04]  /*25c0*/  SEL R72, R72, 0xff800000, P1 ;  /* 0xff80000048487807 */ /* 0x004fc80000800000 */
[-C--:B------:R-:W-:Y:S02]  /*25d0*/  FSETP.GEU.AND P2, PT, R73, R72.reuse, PT ;  /* 0x000000484900720b */ /* 0x080fe40003f4e000 */
[----:B------:R-:W-:Y:S02]  /*25e0*/  FSETP.NAN.AND P0, PT, R72, R72, PT ;  /* 0x000000484800720b */ /* 0x000fe40003f08000 */
[----:B------:R-:W-:-:S09]  /*25f0*/  P2R R66, PR, RZ, 0x4 ;  /* 0x00000004ff427803 */ /* 0x000fd20000000000 */
[----:B------:R-:W-:Y:S02]  /*2600*/  @P2 FSEL R72, R72, R73, P0 ;  /* 0x0000004948482208 */ /* 0x000fe40000000000 */
[----:B------:R-:W-:-:S13]  /*2610*/  ISETP.LT.AND P2, PT, R62, 0x100, P6 ;  /* 0x000001003e00780c */ /* 0x000fda0003741270 */
[----:B------:R1:W2:Y:S01]  /*2620*/  @P2 LDG.E.EL R77, desc[UR6][R48.64] ;  /* 0x00000006304d2981 */ /* 0x0002a2000c2e1900 */
[----:B------:R-:W-:Y:S01]  /*2630*/  P2R R85, PR, RZ, 0x10 ;  /* 0x00000010ff557803 */ /* 0x000fe20000000000 */
[----:B------:R-:W-:Y:S02]  /*2640*/  IMAD R51, R24, 0x400, R86 ;  /* 0x0000040018337824 */ /* 0x000fe400078e0256 */
[----:B------:R-:W-:Y:S02]  /*2650*/  IMAD.MOV.U32 R83, RZ, RZ, RZ ;  /* 0x000000ffff537224 */ /* 0x000fe400078e00ff */
[----:B------:R-:W-:-:S04]  /*2660*/  IMAD.WIDE R50, R51, 0x4, R46 ;  /* 0x0000000433327825 */ /* 0x000fc800078e022e */
[----:B-1----:R-:W-:Y:S02]  /*2670*/  IMAD R49, R61, 0x400, R86 ;  /* 0x000004003d317824 */ /* 0x002fe400078e0256 */
[----:B------:R-:W-:Y:S02]  /*2680*/  IMAD.MOV.U32 R86, RZ, RZ, RZ ;  /* 0x000000ffff567224 */ /* 0x000fe400078e00ff */
[----:B------:R-:W-:Y:S01]  /*2690*/  IMAD.WIDE R48, R49, 0x4, R46 ;  /* 0x0000000431307825 */ /* 0x000fe200078e022e */
[----:B--2---:R-:W-:-:S04]  /*26a0*/  SEL R77, R77, 0xff800000, P2 ;  /* 0xff8000004d4d7807 */ /* 0x004fc80001000000 */
        /* <DEDUP_REMOVED lines=8> */
[----:B------:R-:W-:Y:S02]  /*2730*/  P2R R82, PR, RZ, 0x8 ;  /* 0x00000008ff527803 */ /* 0x000fe40000000000 */
[----:B------:R-:W-:Y:S02]  /*2740*/  ISETP.NE.AND P3, PT, R68, RZ, PT ;  /* 0x000000ff4400720c */ /* 0x000fe40003f65270 */
[----:B------:R-:W-:Y:S01]  /*2750*/  P2R R68, PR, RZ, 0x10 ;  /* 0x00000010ff447803 */ /* 0x000fe20000000000 */
[----:B------:R-:W-:-:S04]  /*2760*/  VIADD R80, R80, 0x21 ;  /* 0x0000002150507836 */ /* 0x000fc80000000000 */
[----:B-1----:R-:W-:-:S04]  /*2770*/  IMAD R51, R81, 0x400, R80 ;  /* 0x0000040051337824 */ /* 0x002fc800078e0250 */
[----:B------:R-:W-:-:S04]  /*2780*/  IMAD.WIDE R50, R51, 0x4, R46 ;  /* 0x0000000433327825 */ /* 0x000fc800078e022e */
[----:B---3--:R-:W-:-:S04]  /*2790*/  IMAD R49, R74, 0x400, R80 ;  /* 0x000004004a317824 */ /* 0x008fc800078e0250 */
[----:B------:R-:W-:Y:S01]  /*27a0*/  IMAD.WIDE R48, R49, 0x4, R46 ;  /* 0x0000000431307825 */ /* 0x000fe200078e022e */
[----:B--2---:R-:W-:-:S04]  /*27b0*/  SEL R83, R83, 0xff800000, P0 ;  /* 0xff80000053537807 */ /* 0x004fc80000000000 */
[-C--:B------:R-:W-:Y:S02]  /*27c0*/  FSETP.GEU.AND P5, PT, R78, R83.reuse, PT ;  /* 0x000000534e00720b */ /* 0x080fe40003fae000 */
[----:B------:R-:W-:Y:S02]  /*27d0*/  FSETP.NAN.AND P4, PT, R83, R83, PT ;  /* 0x000000535300720b */ /* 0x000fe40003f88000 */
[----:B----4-:R-:W-:-:S09]  /*27e0*/  SEL R86, R86, 0xff800000, P6 ;  /* 0xff80000056567807 */ /* 0x010fd20003000000 */
[----:B------:R-:W-:Y:S02]  /*27f0*/  @P5 FSEL R83, R83, R78, P4 ;  /* 0x0000004e53535208 */ /* 0x000fe40002000000 */
[-C--:B------:R-:W-:Y:S02]  /*2800*/  FSETP.GEU.AND P4, PT, R79, R86.reuse, PT ;  /* 0x000000564f00720b */ /* 0x080fe40003f8e000 */
[----:B------:R-:W-:Y:S02]  /*2810*/  P2R R73, PR, RZ, 0x20 ;  /* 0x00000020ff497803 */ /* 0x000fe40000000000 */
[----:B------:R-:W-:-:S09]  /*2820*/  FSETP.NAN.AND P5, PT, R86, R86, PT ;  /* 0x000000565600720b */ /* 0x000fd20003fa8000 */
[----:B------:R-:W-:Y:S01]  /*2830*/  @P4 FSEL R86, R86, R79, P5 ;  /* 0x0000004f56564208 */ /* 0x000fe20002800000 */
[----:B------:R-:W-:Y:S01]  /*2840*/  IMAD.MOV.U32 R79, RZ, RZ, RZ ;  /* 0x000000ffff4f7224 */ /* 0x000fe200078e00ff */
[----:B------:R-:W-:-:S05]  /*2850*/  ISETP.NE.AND P5, PT, R84, RZ, PT ;  /* 0x000000ff5400720c */ /* 0x000fca0003fa5270 */
[----:B------:R1:W2:Y:S01]  /*2860*/  @P3 LDG.E.EL R79, desc[UR6][R50.64] ;  /* 0x00000006324f3981 */ /* 0x0002a2000c2e1900 */
[----:B------:R-:W-:-:S07]  /*2870*/  IMAD.MOV.U32 R84, RZ, RZ, RZ ;  /* 0x000000ffff547224 */ /* 0x000fce00078e00ff */
[----:B------:R3:W4:Y:S01]  /*2880*/  @P5 LDG.E.EL R84, desc[UR6][R48.64] ;  /* 0x0000000630545981 */ /* 0x000722000c2e1900 */
[----:B-1----:R-:W-:Y:S01]  /*2890*/  IMAD R51, R69, 0x400, R80 ;  /* 0x0000040045337824 */ /* 0x002fe200078e0250 */
[----:B------:R-:W-:Y:S02]  /*28a0*/  P2R R78, PR, RZ, 0x10 ;  /* 0x00000010ff4e7803 */ /* 0x000fe40000000000 */
[----:B------:R-:W-:Y:S01]  /*28b0*/  ISETP.NE.AND P4, PT, R85, RZ, PT ;  /* 0x000000ff5500720c */ /* 0x000fe20003f85270 */
[----:B------:R-:W-:-:S04]  /*28c0*/  IMAD.WIDE R50, R51, 0x4, R46 ;  /* 0x0000000433327825 */ /* 0x000fc800078e022e */
[----:B---3--:R-:W-:Y:S02]  /*28d0*/  IMAD R49, R67, 0x400, R80 ;  /* 0x0000040043317824 */ /* 0x008fe400078e0250 */
[----:B------:R-:W-:Y:S02]  /*28e0*/  IMAD.MOV.U32 R67, RZ, RZ, RZ ;  /* 0x000000ffff437224 */ /* 0x000fe400078e00ff */
[----:B------:R-:W-:-:S05]  /*28f0*/  IMAD.WIDE R48, R49, 0x4, R46 ;  /* 0x0000000431307825 */ /* 0x000fca00078e022e */
[----:B------:R1:W3:Y:S02]  /*2900*/  @P4 LDG.E.EL R67, desc[UR6][R48.64] ;  /* 0x0000000630434981 */ /* 0x0002e4000c2e1900 */
[----:B-1----:R-:W-:Y:S02]  /*2910*/  IMAD R49, R62, 0x400, R80 ;  /* 0x000004003e317824 */ /* 0x002fe400078e0250 */
[----:B------:R-:W-:Y:S02]  /*2920*/  IMAD.MOV.U32 R62, RZ, RZ, RZ ;  /* 0x000000ffff3e7224 */ /* 0x000fe400078e00ff */
[----:B------:R-:W-:-:S05]  /*2930*/  IMAD.WIDE R48, R49, 0x4, R46 ;  /* 0x0000000431307825 */ /* 0x000fca00078e022e */
[----:B------:R-:W5:Y:S01]  /*2940*/  @P2 LDG.E.EL R62, desc[UR6][R48.64] ;  /* 0x00000006303e2981 */ /* 0x000f62000c2e1900 */
[----:B--2---:R-:W-:-:S04]  /*2950*/  SEL R79, R79, 0xff800000, P3 ;  /* 0xff8000004f4f7807 */ /* 0x004fc80001800000 */
[-C--:B------:R-:W-:Y:S02]  /*2960*/  FSETP.GEU.AND P3, PT, R70, R79.reuse, PT ;  /* 0x0000004f4600720b */ /* 0x080fe40003f6e000 */
[----:B----4-:R-:W-:Y:S02]  /*2970*/  SEL R84, R84, 0xff800000, P5 ;  /* 0xff80000054547807 */ /* 0x010fe40002800000 */
[----:B------:R-:W-:Y:S02]  /*2980*/  FSETP.NAN.AND P5, PT, R79, R79, PT ;  /* 0x0000004f4f00720b */ /* 0x000fe40003fa8000 */
[----:B------:R-:W-:-:S07]  /*2990*/  P2R R74, PR, RZ, 0x8 ;  /* 0x00000008ff4a7803 */ /* 0x000fce0000000000 */
[----:B------:R-:W-:Y:S02]  /*29a0*/  @P3 SEL R79, R79, R70, P5 ;  /* 0x000000464f4f3207 */ /* 0x000fe40002800000 */
[-C--:B------:R-:W-:Y:S02]  /*29b0*/  FSETP.GEU.AND P3, PT, R75, R84.reuse, PT ;  /* 0x000000544b00720b */ /* 0x080fe40003f6e000 */
[----:B------:R-:W-:Y:S02]  /*29c0*/  FSETP.NAN.AND P5, PT, R84, R84, PT ;  /* 0x000000545400720b */ /* 0x000fe40003fa8000 */
[----:B------:R-:W-:-:S09]  /*29d0*/  P2R R70, PR, RZ, 0x8 ;  /* 0x00000008ff467803 */ /* 0x000fd20000000000 */
[----:B------:R-:W-:Y:S02]  /*29e0*/  @P3 SEL R84, R84, R75, P5 ;  /* 0x0000004b54543207 */ /* 0x000fe40002800000 */
[----:B------:R-:W-:Y:S01]  /*29f0*/  ISETP.NE.AND P3, PT, R82, RZ, PT ;  /* 0x000000ff5200720c */ /* 0x000fe20003f65270 */
[----:B------:R-:W-:-:S12]  /*2a00*/  IMAD.MOV.U32 R82, RZ, RZ, RZ ;  /* 0x000000ffff527224 */ /* 0x000fd800078e00ff */
[----:B------:R1:W2:Y:S02]  /*2a10*/  @P3 LDG.E.EL R82, desc[UR6][R50.64] ;  /* 0x0000000632523981 */ /* 0x0002a4000c2e1900 */
[----:B-1----:R-:W-:Y:S02]  /*2a20*/  IMAD R51, R65, 0x400, R80 ;  /* 0x0000040041337824 */ /* 0x002fe400078e0250 */
[----:B------:R-:W-:Y:S02]  /*2a30*/  IMAD.MOV.U32 R65, RZ, RZ, RZ ;  /* 0x000000ffff417224 */ /* 0x000fe400078e00ff */
[----:B------:R-:W-:-:S05]  /*2a40*/  IMAD.WIDE R50, R51, 0x4, R46 ;  /* 0x0000000433327825 */ /* 0x000fca00078e022e */
[----:B------:R1:W4:Y:S01]  /*2a50*/  @P1 LDG.E.EL R65, desc[UR6][R50.64] ;  /* 0x0000000632411981 */ /* 0x000322000c2e1900 */
[----:B---3--:R-:W-:Y:S02]  /*2a60*/  SEL R67, R67, 0xff800000, P4 ;  /* 0xff80000043437807 */ /* 0x008fe40002000000 */
[----:B-----5:R-:W-:Y:S02]  /*2a70*/  SEL R62, R62, 0xff800000, P2 ;  /* 0xff8000003e3e7807 */ /* 0x020fe40001000000 */
[----:B------:R-:W-:Y:S02]  /*2a80*/  FSETP.NAN.AND P4, PT, R67, R67, PT ;  /* 0x000000434300720b */ /* 0x000fe40003f88000 */
[----:B-1----:R-:W-:Y:S01]  /*2a90*/  CS2R R50, SRZ ;  /* 0x0000000000327805 */ /* 0x002fe2000001ff00 */
[----:B------:R-:W-:Y:S01]  /*2aa0*/  IMAD R61, R61, 0x400, R80 ;  /* 0x000004003d3d7824 */ /* 0x000fe200078e0250 */
[----:B--2---:R-:W-:-:S04]  /*2ab0*/  SEL R82, R82, 0xff800000, P3 ;  /* 0xff80000052527807 */ /* 0x004fc80001800000 */
[-C--:B------:R-:W-:Y:S02]  /*2ac0*/  FSETP.GEU.AND P5, PT, R71, R82.reuse, PT ;  /* 0x000000524700720b */ /* 0x080fe40003fae000 */
[----:B------:R-:W-:-:S11]  /*2ad0*/  FSETP.NAN.AND P3, PT, R82, R82, PT ;  /* 0x000000525200720b */ /* 0x000fd60003f68000 */
[----:B------:R-:W-:Y:S02]  /*2ae0*/  @P5 SEL R82, R82, R71, P3 ;  /* 0x0000004752525207 */ /* 0x000fe40001800000 */
[----:B----4-:R-:W-:Y:S02]  /*2af0*/  SEL R65, R65, 0xff800000, P1 ;  /* 0xff80000041417807 */ /* 0x010fe40000800000 */
[----:B------:R-:W-:Y:S02]  /*2b00*/  FSETP.GEU.AND P3, PT, R76, R67, PT ;  /* 0x000000434c00720b */ /* 0x000fe40003f6e000 */
[-C--:B------:R-:W-:Y:S02]  /*2b10*/  FSETP.GEU.AND P2, PT, R72, R65.reuse, PT ;  /* 0x000000414800720b */ /* 0x080fe40003f4e000 */
[----:B------:R-:W-:Y:S02]  /*2b20*/  FSETP.NAN.AND P1, PT, R65, R65, PT ;  /* 0x000000414100720b */ /* 0x000fe40003f28000 */
[----:B------:R-:W-:-:S07]  /*2b30*/  P2R R71, PR, RZ, 0x8 ;  /* 0x00000008ff477803 */ /* 0x000fce0000000000 */
[----:B------:R-:W-:Y:S02]  /*2b40*/  @P3 SEL R67, R67, R76, P4 ;  /* 0x0000004c43433207 */ /* 0x000fe40002000000 */
[----:B------:R-:W-:Y:S02]  /*2b50*/  ISETP.NE.AND P3, PT, R64, RZ, PT ;  /* 0x000000ff4000720c */ /* 0x000fe40003f65270 */
[----:B------:R-:W-:Y:S02]  /*2b60*/  @P2 SEL R65, R65, R72, P1 ;  /* 0x0000004841412207 */ /* 0x000fe40000800000 */
[----:B------:R-:W-:Y:S02]  /*2b70*/  P2R R64, PR, RZ, 0x4 ;  /* 0x00000004ff407803 */ /* 0x000fe40000000000 */
[----:B------:R-:W-:Y:S01]  /*2b80*/  ISETP.NE.AND P2, PT, R25, RZ, PT ;  /* 0x000000ff1900720c */ /* 0x000fe20003f45270 */
[----:B------:R-:W-:-:S04]  /*2b90*/  IMAD R25, R24, 0x400, R80 ;  /* 0x0000040018197824 */ /* 0x000fc800078e0250 */
[----:B------:R-:W-:-:S05]  /*2ba0*/  IMAD.WIDE R24, R25, 0x4, R46 ;  /* 0x0000000419187825 */ /* 0x000fca00078e022e */
[----:B------:R1:W2:Y:S01]  /*2bb0*/  @P0 LDG.E.EL R50, desc[UR6][R24.64] ;  /* 0x0000000618320981 */ /* 0x0002a2000c2e1900 */
[----:B------:R-:W-:-:S05]  /*2bc0*/  IMAD.WIDE R46, R61, 0x4, R46 ;  /* 0x000000043d2e7825 */ /* 0x000fca00078e022e */
[----:B------:R3:W4:Y:S01]  /*2bd0*/  @P6 LDG.E.EL R51, desc[UR6][R46.64] ;  /* 0x000000062e336981 */ /* 0x000722000c2e1900 */
[-C--:B------:R-:W-:Y:S02]  /*2be0*/  FSETP.GEU.AND P1, PT, R77, R62.reuse, PT ;  /* 0x0000003e4d00720b */ /* 0x080fe40003f2e000 */
[----:B------:R-:W-:-:S11]  /*2bf0*/  FSETP.NAN.AND P4, PT, R62, R62, PT ;  /* 0x0000003e3e00720b */ /* 0x000fd60003f88000 */
[----:B------:R-:W-:Y:S02]  /*2c00*/  @P1 SEL R62, R62, R77, P4 ;  /* 0x0000004d3e3e1207 */ /* 0x000fe40002000000 */
[----:B------:R-:W-:Y:S01]  /*2c10*/  P2R R69, PR, RZ, 0x20 ;  /* 0x00000020ff457803 */ /* 0x000fe20000000000 */
[----:B------:R-:W5:Y:S01]  /*2c20*/  S2UR UR5, SR_CgaCtaId ;  /* 0x00000000000579c3 */ /* 0x000f620000008800 */
[----:B------:R-:W-:Y:S02]  /*2c30*/  UMOV UR4, 0x400 ;  /* 0x0000040000047882 */ /* 0x000fe40000000000 */
[----:B-----5:R-:W-:Y:S01]  /*2c40*/  UPRMT UR4, UR5, 0x654, UR4 ;  /* 0x0000065405047896 */ /* 0x020fe20008000004 */
[----:B-1----:R-:W-:Y:S01]  /*2c50*/  IMAD.SHL.U32 R24, R4, 0x4, RZ ;  /* 0x0000000404187824 */ /* 0x002fe200078e00ff */
[----:B------:R-:W-:Y:S02]  /*2c60*/  P2R R72, PR, RZ, 0x2 ;  /* 0x00000002ff487803 */ /* 0x000fe40000000000 */
[----:B------:R-:W-:-:S02]  /*2c70*/  ISETP.NE.AND P1, PT, R26, RZ, PT ;  /* 0x000000ff1a00720c */ /* 0x000fc40003f25270 */
[----:B---3--:R-:W-:-:S04]  /*2c80*/  SHF.R.U32.HI R46, RZ, 0x3, R4 ;  /* 0x00000003ff2e7819 */ /* 0x008fc80000011604 */
[----:B------:R-:W-:-:S04]  /*2c90*/  SGXT.U32 R46, R46, 0x4 ;  /* 0x000000042e2e781a */ /* 0x000fc80000000000 */
[----:B------:R-:W-:Y:S02]  /*2ca0*/  LOP3.LUT R46, R5, R46, RZ, 0xfc, !PT ;  /* 0x0000002e052e7212 */ /* 0x000fe400078efcff */
[----:B------:R-:W-:Y:S02]  /*2cb0*/  SEL R49, RZ, 0x1, !P2 ;  /* 0x00000001ff317807 */ /* 0x000fe40005000000 */
[----:B------:R-:W-:Y:S02]  /*2cc0*/  SEL R48, RZ, 0x1, !P3 ;  /* 0x00000001ff307807 */ /* 0x000fe40005800000 */
[----:B--2---:R-:W-:-:S04]  /*2cd0*/  SEL R50, R50, 0xff800000, P0 ;  /* 0xff80000032327807 */ /* 0x004fc80000000000 */
[-C--:B------:R-:W-:Y:S02]  /*2ce0*/  FSETP.GEU.AND P0, PT, R83, R50.reuse, PT ;  /* 0x000000325300720b */ /* 0x080fe40003f0e000 */
[----:B------:R-:W-:Y:S02]  /*2cf0*/  FSETP.NAN.AND P4, PT, R50, R50, PT ;  /* 0x000000323200720b */ /* 0x000fe40003f88000 */
[----:B----4-:R-:W-:-:S09]  /*2d00*/  SEL R51, R51, 0xff800000, P6 ;  /* 0xff80000033337807 */ /* 0x010fd20003000000 */
[----:B------:R-:W-:Y:S02]  /*2d10*/  @P0 SEL R50, R50, R83, P4 ;  /* 0x0000005332320207 */ /* 0x000fe40002000000 */
[-C--:B------:R-:W-:Y:S02]  /*2d20*/  FSETP.GEU.AND P4, PT, R86, R51.reuse, PT ;  /* 0x000000335600720b */ /* 0x080fe40003f8e000 */
[----:B------:R-:W-:Y:S02]  /*2d30*/  FSETP.NAN.AND P5, PT, R51, R51, PT ;  /* 0x000000333300720b */ /* 0x000fe40003fa8000 */
[----:B------:R-:W-:-:S09]  /*2d40*/  P2R R61, PR, RZ, 0x10 ;  /* 0x00000010ff3d7803 */ /* 0x000fd20000000000 */
[----:B------:R-:W-:Y:S02]  /*2d50*/  @P4 SEL R51, R51, R86, P5 ;  /* 0x0000005633334207 */ /* 0x000fe40002800000 */
[----:B------:R-:W-:-:S04]  /*2d60*/  ISETP.NE.AND P4, PT, R57, RZ, PT ;  /* 0x000000ff3900720c */ /* 0x000fc80003f85270 */
[----:B------:R-:W-:Y:S02]  /*2d70*/  P2R R57, PR, RZ, 0x10 ;  /* 0x00000010ff397803 */ /* 0x000fe40000000000 */
        /* <DEDUP_REMOVED lines=8> */
[----:B------:R-:W-:Y:S02]  /*2e00*/  ISETP.NE.AND P4, PT, R37, RZ, PT ;  /* 0x000000ff2500720c */ /* 0x000fe40003f85270 */
[----:B------:R-:W1:Y:S02]  /*2e10*/  LDC.64 R36, c[0x0][0x218] ;  /* 0x00008600ff247b82 */ /* 0x000e640000000a00 */
[----:B------:R-:W-:Y:S02]  /*2e20*/  P2R R81, PR, RZ, 0x10 ;  /* 0x00000010ff517803 */ /* 0x000fe40000000000 */
[----:B------:R-:W-:-:S04]  /*2e30*/  ISETP.NE.AND P4, PT, R38, RZ, PT ;  /* 0x000000ff2600720c */ /* 0x000fc80003f85270 */
[----:B------:R-:W-:Y:S02]  /*2e40*/  P2R R83, PR, RZ, 0x10 ;  /* 0x00000010ff537803 */ /* 0x000fe40000000000 */
[----:B------:R-:W-:-:S04]  /*2e50*/  ISETP.NE.AND P4, PT, R39, RZ, PT ;  /* 0x000000ff2700720c */ /* 0x000fc80003f85270 */
[----:B------:R-:W-:Y:S02]  /*2e60*/  P2R R85, PR, RZ, 0x10 ;  /* 0x00000010ff557803 */ /* 0x000fe40000000000 */
[----:B------:R-:W-:Y:S02]  /*2e70*/  ISETP.NE.AND P4, PT, R41, RZ, PT ;  /* 0x000000ff2900720c */ /* 0x000fe40003f85270 */
[----:B------:R-:W2:Y:S02]  /*2e80*/  S2R R41, SR_TID.X ;  /* 0x0000000000297919 */ /* 0x000ea40000002100 */
[----:B------:R-:W-:Y:S02]  /*2e90*/  P2R R86, PR, RZ, 0x10 ;  /* 0x00000010ff567803 */ /* 0x000fe40000000000 */
[----:B------:R-:W-:-:S04]  /*2ea0*/  ISETP.NE.AND P4, PT, R42, RZ, PT ;  /* 0x000000ff2a00720c */ /* 0x000fc80003f85270 */
[----:B------:R-:W-:Y:S02]  /*2eb0*/  P2R R87, PR, RZ, 0x10 ;  /* 0x00000010ff577803 */ /* 0x000fe40000000000 */
[----:B------:R-:W-:Y:S01]  /*2ec0*/  ISETP.NE.AND P4, PT, R43, RZ, PT ;  /* 0x000000ff2b00720c */ /* 0x000fe20003f85270 */
[----:B--2---:R-:W-:Y:S01]  /*2ed0*/  IMAD.SHL.U32 R35, R41, 0x20, RZ ;  /* 0x0000002029237824 */ /* 0x004fe200078e00ff */
[----:B------:R-:W-:-:S04]  /*2ee0*/  SHF.R.U32.HI R40, RZ, 0x5, R41 ;  /* 0x00000005ff287819 */ /* 0x000fc80000011629 */
[----:B------:R-:W-:Y:S02]  /*2ef0*/  SGXT.U32 R40, R40, 0x2 ;  /* 0x000000022828781a */ /* 0x000fe40000000000 */
[----:B------:R-:W-:-:S04]  /*2f00*/  LOP3.LUT R35, R35, 0x3e0, RZ, 0xc0, !PT ;  /* 0x000003e023237812 */ /* 0x000fc800078ec0ff */
[C---:B------:R-:W-:Y:S02]  /*2f10*/  LOP3.LUT R40, R35.reuse, R40, RZ, 0xfc, !PT ;  /* 0x0000002823287212 */ /* 0x040fe400078efcff */
[----:B------:R-:W-:-:S05]  /*2f20*/  LEA.HI R25, R35, UR4, RZ, 0x1f ;  /* 0x0000000423197c11 */ /* 0x000fca000f8ff8ff */
[----:B------:R-:W-:-:S05]  /*2f30*/  IMAD R39, R40, 0x4, R25 ;  /* 0x0000000428277824 */ /* 0x000fca00078e0219 */
[----:B------:R-:W-:Y:S04]  /*2f40*/  STS [R39], R79 ;  /* 0x0000004f27007388 */ /* 0x000fe80000000800 */
[----:B------:R-:W-:Y:S04]  /*2f50*/  STS [R39+0x10], R84 ;  /* 0x0000105427007388 */ /* 0x000fe80000000800 */
[----:B------:R-:W-:Y:S04]  /*2f60*/  STS [R39+0x20], R82 ;  /* 0x0000205227007388 */ /* 0x000fe80000000800 */
[----:B------:R-:W-:Y:S04]  /*2f70*/  STS [R39+0x30], R67 ;  /* 0x0000304327007388 */ /* 0x000fe80000000800 */
[----:B------:R-:W-:Y:S04]  /*2f80*/  STS [R39+0x40], R65 ;  /* 0x0000404127007388 */ /* 0x000fe80000000800 */
[----:B------:R-:W-:Y:S04]  /*2f90*/  STS [R39+0x50], R62 ;  /* 0x0000503e27007388 */ /* 0x000fe80000000800 */
[----:B------:R-:W-:Y:S04]  /*2fa0*/  STS [R39+0x60], R50 ;  /* 0x0000603227007388 */ /* 0x000fe80000000800 */
[----:B------:R2:W-:Y:S01]  /*2fb0*/  STS [R39+0x70], R51 ;  /* 0x0000703327007388 */ /* 0x0005e20000000800 */
[C---:B------:R-:W-:Y:S01]  /*2fc0*/  IMAD.SHL.U32 R42, R41.reuse, 0x2, RZ ;  /* 0x00000002292a7824 */ /* 0x040fe200078e00ff */
[----:B------:R-:W-:Y:S01]  /*2fd0*/  P2R R88, PR, RZ, 0x10 ;  /* 0x00000010ff587803 */ /* 0x000fe20000000000 */
[----:B------:R-:W-:Y:S01]  /*2fe0*/  BAR.SYNC.DEFER_BLOCKING 0x0 ;  /* 0x0000000000007b1d */ /* 0x000fe20000010000 */
[----:B------:R-:W-:Y:S01]  /*2ff0*/  ISETP.NE.AND P4, PT, R44, RZ, PT ;  /* 0x000000ff2c00720c */ /* 0x000fe20003f85270 */
[----:B------:R-:W-:Y:S01]  /*3000*/  IMAD.SHL.U32 R44, R41, 0x4, RZ ;  /* 0x00000004292c7824 */ /* 0x000fe200078e00ff */
[----:B------:R-:W-:-:S02]  /*3010*/  LOP3.LUT R25, R42, 0xf0, RZ, 0xc0, !PT ;  /* 0x000000f02a197812 */ /* 0x000fc400078ec0ff */
[----:B------:R-:W-:Y:S02]  /*3020*/  P2R R89, PR, RZ, 0x10 ;  /* 0x00000010ff597803 */ /* 0x000fe40000000000 */
[----:B------:R-:W-:Y:S01]  /*3030*/  ISETP.NE.AND P4, PT, R45, RZ, PT ;  /* 0x000000ff2d00720c */ /* 0x000fe20003f85270 */
[----:B------:R-:W-:Y:S01]  /*3040*/  VIADD R25, R25, UR4 ;  /* 0x0000000419197c36 */ /* 0x000fe20008000000 */
[----:B------:R-:W-:Y:S02]  /*3050*/  LOP3.LUT R44, R44, 0x1fc, RZ, 0xc0, !PT ;  /* 0x000001fc2c2c7812 */ /* 0x000fe400078ec0ff */
[----:B------:R-:W-:-:S03]  /*3060*/  LOP3.LUT R45, R3, 0x1c, R24, 0xf8, !PT ;  /* 0x0000001c032d7812 */ /* 0x000fc600078ef818 */
[----:B------:R-:W-:Y:S01]  /*3070*/  IMAD R25, R44, 0x4, R25 ;  /* 0x000000042c197824 */ /* 0x000fe200078e0219 */
[----:B------:R-:W-:-:S04]  /*3080*/  SHF.R.S32.HI R24, RZ, 0x1f, R45 ;  /* 0x0000001fff187819 */ /* 0x000fc8000001142d */
[----:B------:R-:W-:Y:S02]  /*3090*/  LEA.HI R43, R24, R45, RZ, 0x6 ;  /* 0x0000002d182b7211 */ /* 0x000fe400078f30ff */
[----:B------:R-:W3:Y:S01]  /*30a0*/  LDS.128 R24, [R25] ;  /* 0x0000000019187984 */ /* 0x000ee20000000c00 */
[----:B------:R-:W-:Y:S02]  /*30b0*/  P2R R90, PR, RZ, 0x10 ;  /* 0x00000010ff5a7803 */ /* 0x000fe40000000000 */
[----:B------:R-:W-:Y:S01]  /*30c0*/  ISETP.NE.AND P4, PT, R52, RZ, PT ;  /* 0x000000ff3400720c */ /* 0x000fe20003f85270 */
[----:B------:R-:W-:-:S03]  /*30d0*/  IMAD.SHL.U32 R38, R43, 0x100, RZ ;  /* 0x000001002b267824 */ /* 0x000fc600078e00ff */
[----:B------:R-:W-:Y:S02]  /*30e0*/  P2R R52, PR, RZ, 0x10 ;  /* 0x00000010ff347803 */ /* 0x000fe40000000000 */
[----:B------:R-:W-:Y:S02]  /*30f0*/  ISETP.NE.AND P4, PT, R53, RZ, PT ;  /* 0x000000ff3500720c */ /* 0x000fe40003f85270 */
[----:B------:R-:W-:Y:S02]  /*3100*/  LOP3.LUT R43, R43, 0xffffffc0, RZ, 0xc0, !PT ;  /* 0xffffffc02b2b7812 */ /* 0x000fe400078ec0ff */
[----:B------:R-:W-:Y:S02]  /*3110*/  P2R R53, PR, RZ, 0x10 ;  /* 0x00000010ff357803 */ /* 0x000fe40000000000 */
[----:B------:R-:W-:Y:S02]  /*3120*/  LOP3.LUT R38, R38, 0xffffc000, RZ, 0xc0, !PT ;  /* 0xffffc00026267812 */ /* 0x000fe400078ec0ff */
[----:B------:R-:W-:-:S02]  /*3130*/  ISETP.NE.AND P4, PT, R54, RZ, PT ;  /* 0x000000ff3600720c */ /* 0x000fc40003f85270 */
[----:B------:R-:W-:Y:S02]  /*3140*/  ISETP.GE.AND P5, PT, R45, 0x100, PT ;  /* 0x000001002d00780c */ /* 0x000fe40003fa6270 */
[----:B------:R-:W-:Y:S02]  /*3150*/  IADD3 R43, R38, R45, -R43 ;  /* 0x0000002d262b7210 */ /* 0x000fe40007ffe82b */
[----:B------:R-:W-:Y:S02]  /*3160*/  P2R R54, PR, RZ, 0x10 ;  /* 0x00000010ff367803 */ /* 0x000fe40000000000 */
[C---:B------:R-:W-:Y:S02]  /*3170*/  ISETP.LT.AND P6, PT, R46.reuse, 0x100, !P5 ;  /* 0x000001002e00780c */ /* 0x040fe40006fc1270 */
[----:B------:R-:W-:Y:S01]  /*3180*/  ISETP.NE.AND P4, PT, R55, RZ, PT ;  /* 0x000000ff3700720c */ /* 0x000fe20003f85270 */
[----:B--2---:R-:W-:-:S03]  /*3190*/  IMAD R39, R46, 0x40, R43 ;  /* 0x000000402e277824 */ /* 0x004fc600078e022b */
[----:B------:R-:W-:Y:S02]  /*31a0*/  P2R R55, PR, RZ, 0x10 ;  /* 0x00000010ff377803 */ /* 0x000fe40000000000 */
[----:B------:R-:W-:Y:S01]  /*31b0*/  ISETP.NE.AND P4, PT, R56, RZ, PT ;  /* 0x000000ff3800720c */ /* 0x000fe20003f85270 */
[----:B-1----:R-:W-:Y:S01]  /*31c0*/  IMAD.WIDE R38, R39, 0x4, R36 ;  /* 0x0000000427267825 */ /* 0x002fe200078e0224 */
[----:B------:R-:W-:Y:S02]  /*31d0*/  P2R R56, PR, RZ, 0x20 ;  /* 0x00000020ff387803 */ /* 0x000fe40000000000 */
[----:B------:R-:W-:Y:S02]  /*31e0*/  ISETP.NE.AND P5, PT, R6, RZ, PT ;  /* 0x000000ff0600720c */ /* 0x000fe40003fa5270 */
[----:B------:R-:W-:Y:S02]  /*31f0*/  SEL R6, RZ, 0x1, !P4 ;  /* 0x00000001ff067807 */ /* 0x000fe40006000000 */
[----:B------:R-:W-:Y:S01]  /*3200*/  ISETP.NE.AND P4, PT, R55, RZ, PT ;  /* 0x000000ff3700720c */ /* 0x000fe20003f85270 */
[----:B---3--:R1:W-:Y:S01]  /*3210*/  @P6 STG.E.128 desc[UR6][R38.64], R24 ;  /* 0x0000001826006986 */ /* 0x0083e2000c101d06 */
[----:B------:R-:W-:-:S02]  /*3220*/  ISETP.NE.AND P6, PT, R32, RZ, PT ;  /* 0x000000ff2000720c */ /* 0x000fc40003fc5270 */
[----:B------:R-:W-:Y:S02]  /*3230*/  SEL R32, RZ, 0x1, !P4 ;  /* 0x00000001ff207807 */ /* 0x000fe40006000000 */
[----:B------:R-:W-:-:S04]  /*3240*/  ISETP.NE.AND P4, PT, R54, RZ, PT ;  /* 0x000000ff3600720c */ /* 0x000fc80003f85270 */
        /* <DEDUP_REMOVED lines=8> */
[----:B------:R-:W-:Y:S02]  /*32d0*/  SEL R49, R49, 0x2, P4 ;  /* 0x0000000231317807 */ /* 0x000fe40002000000 */
[----:B------:R-:W-:-:S04]  /*32e0*/  ISETP.NE.AND P4, PT, R88, RZ, PT ;  /* 0x000000ff5800720c */ /* 0x000fc80003f85270 */
[----:B------:R-:W-:Y:S02]  /*32f0*/  SEL R48, R48, 0x2, P4 ;  /* 0x0000000230307807 */ /* 0x000fe40002000000 */
[----:B------:R-:W-:-:S04]  /*3300*/  ISETP.NE.AND P4, PT, R87, RZ, PT ;  /* 0x000000ff5700720c */ /* 0x000fc80003f85270 */
[----:B------:R-:W-:Y:S02]  /*3310*/  SEL R6, R6, 0x2, P4 ;  /* 0x0000000206067807 */ /* 0x000fe40002000000 */
[----:B------:R-:W-:-:S04]  /*3320*/  ISETP.NE.AND P4, PT, R86, RZ, PT ;  /* 0x000000ff5600720c */ /* 0x000fc80003f85270 */
[----:B------:R-:W-:Y:S02]  /*3330*/  SEL R32, R32, 0x2, P4 ;  /* 0x0000000220207807 */ /* 0x000fe40002000000 */
[----:B------:R-:W-:-:S04]  /*3340*/  ISETP.NE.AND P4, PT, R85, RZ, PT ;  /* 0x000000ff5500720c */ /* 0x000fc80003f85270 */
[----:B------:R-:W-:-:S04]  /*3350*/  SEL R45, R45, 0x2, P4 ;  /* 0x000000022d2d7807 */ /* 0x000fc80002000000 */
[----:B------:R-:W-:Y:S02]  /*3360*/  SEL R45, R45, 0x3, P5 ;  /* 0x000000032d2d7807 */ /* 0x000fe40002800000 */
[----:B------:R-:W-:-:S04]  /*3370*/  ISETP.NE.AND P5, PT, R34, RZ, PT ;  /* 0x000000ff2200720c */ /* 0x000fc80003fa5270 */
[----:B-1----:R-:W-:Y:S02]  /*3380*/  P2R R24, PR, RZ, 0x20 ;  /* 0x00000020ff187803 */ /* 0x002fe40000000000 */
        /* <DEDUP_REMOVED lines=33> */
[----:B------:R-:W-:Y:S02]  /*35a0*/  ISETP.NE.AND P4, PT, R83, RZ, PT ;  /* 0x000000ff5300720c */ /* 0x000fe40003f85270 */
[----:B------:R-:W-:Y:S02]  /*35b0*/  P2R R16, PR, RZ, 0x20 ;  /* 0x00000020ff107803 */ /* 0x000fe40000000000 */
[----:B------:R-:W-:Y:S02]  /*35c0*/  ISETP.NE.AND P5, PT, R21, RZ, PT ;  /* 0x000000ff1500720c */ /* 0x000fe40003fa5270 */
[----:B------:R-:W-:-:S02]  /*35d0*/  SEL R50, R50, 0x2, P4 ;  /* 0x0000000232327807 */ /* 0x000fc40002000000 */
[----:B------:R-:W-:Y:S02]  /*35e0*/  P2R R15, PR, RZ, 0x20 ;  /* 0x00000020ff0f7803 */ /* 0x000fe40000000000 */
[----:B------:R-:W-:Y:S02]  /*35f0*/  ISETP.NE.AND P5, PT, R22, RZ, PT ;  /* 0x000000ff1600720c */ /* 0x000fe40003fa5270 */
[----:B------:R-:W-:Y:S02]  /*3600*/  ISETP.NE.AND P4, PT, R81, RZ, PT ;  /* 0x000000ff5100720c */ /* 0x000fe40003f85270 */
[----:B------:R-:W-:Y:S02]  /*3610*/  P2R R14, PR, RZ, 0x20 ;  /* 0x00000020ff0e7803 */ /* 0x000fe40000000000 */
[----:B------:R-:W-:Y:S02]  /*3620*/  SEL R51, R51, 0x2, P4 ;  /* 0x0000000233337807 */ /* 0x000fe40002000000 */
[----:B------:R-:W-:-:S02]  /*3630*/  ISETP.NE.AND P5, PT, R23, RZ, PT ;  /* 0x000000ff1700720c */ /* 0x000fc40003fa5270 */
[----:B------:R-:W-:Y:S02]  /*3640*/  ISETP.NE.AND P4, PT, R80, RZ, PT ;  /* 0x000000ff5000720c */ /* 0x000fe40003f85270 */
[----:B------:R-:W-:Y:S02]  /*3650*/  P2R R13, PR, RZ, 0x20 ;  /* 0x00000020ff0d7803 */ /* 0x000fe40000000000 */
[----:B------:R-:W-:Y:S02]  /*3660*/  SEL R52, R52, 0x2, P4 ;  /* 0x0000000234347807 */ /* 0x000fe40002000000 */
[----:B------:R-:W-:Y:S02]  /*3670*/  ISETP.NE.AND P5, PT, R28, RZ, PT ;  /* 0x000000ff1c00720c */ /* 0x000fe40003fa5270 */
[----:B------:R-:W-:Y:S02]  /*3680*/  ISETP.NE.AND P4, PT, R77, RZ, PT ;  /* 0x000000ff4d00720c */ /* 0x000fe40003f85270 */
[----:B------:R-:W-:-:S02]  /*3690*/  P2R R12, PR, RZ, 0x20 ;  /* 0x00000020ff0c7803 */ /* 0x000fc40000000000 */
[----:B------:R-:W-:Y:S02]  /*36a0*/  SEL R49, R49, 0x3, P4 ;  /* 0x0000000331317807 */ /* 0x000fe40002000000 */
        /* <DEDUP_REMOVED lines=9> */
[----:B------:R-:W-:Y:S02]  /*3740*/  SEL R32, R32, 0x3, P6 ;  /* 0x0000000320207807 */ /* 0x000fe40003000000 */
[----:B------:R-:W-:-:S02]  /*3750*/  SEL R6, R6, 0x4, P5 ;  /* 0x0000000406067807 */ /* 0x000fc40002800000 */
[----:B------:R-:W-:Y:S02]  /*3760*/  ISETP.NE.AND P5, PT, R10, RZ, PT ;  /* 0x000000ff0a00720c */ /* 0x000fe40003fa5270 */
[----:B------:R-:W-:Y:S02]  /*3770*/  ISETP.NE.AND P4, PT, R57, RZ, PT ;  /* 0x000000ff3900720c */ /* 0x000fe40003f85270 */
[----:B------:R-:W-:Y:S02]  /*3780*/  SEL R32, R32, 0x4, P5 ;  /* 0x0000000420207807 */ /* 0x000fe40002800000 */
[----:B------:R-:W-:Y:S02]  /*3790*/  ISETP.NE.AND P5, PT, R11, RZ, PT ;  /* 0x000000ff0b00720c */ /* 0x000fe40003fa5270 */
[----:B------:R-:W-:Y:S02]  /*37a0*/  P2R R47, PR, RZ, 0x1 ;  /* 0x00000001ff2f7803 */ /* 0x000fe40000000000 */
[----:B------:R-:W-:-:S02]  /*37b0*/  SEL R45, R45, 0x4, P5 ;  /* 0x000000042d2d7807 */ /* 0x000fc40002800000 */
[----:B------:R-:W-:Y:S02]  /*37c0*/  SEL R50, R50, 0x3, P4 ;  /* 0x0000000332327807 */ /* 0x000fe40002000000 */
[----:B------:R-:W-:Y:S02]  /*37d0*/  ISETP.NE.AND P5, PT, R12, RZ, PT ;  /* 0x000000ff0c00720c */ /* 0x000fe40003fa5270 */
[----:B------:R-:W-:Y:S02]  /*37e0*/  ISETP.NE.AND P0, PT, R58, RZ, PT ;  /* 0x000000ff3a00720c */ /* 0x000fe40003f05270 */
[----:B------:R-:W-:Y:S02]  /*37f0*/  SEL R50, R50, 0x4, P5 ;  /* 0x0000000432327807 */ /* 0x000fe40002800000 */
[----:B------:R-:W-:Y:S02]  /*3800*/  SEL R51, R51, 0x3, P0 ;  /* 0x0000000333337807 */ /* 0x000fe40000000000 */
[----:B------:R-:W-:-:S02]  /*3810*/  ISETP.NE.AND P5, PT, R13, RZ, PT ;  /* 0x000000ff0d00720c */ /* 0x000fc40003fa5270 */
[----:B------:R-:W-:Y:S02]  /*3820*/  SEL R52, R52, 0x3, P1 ;  /* 0x0000000334347807 */ /* 0x000fe40000800000 */
[----:B------:R-:W-:Y:S02]  /*3830*/  SEL R51, R51, 0x4, P5 ;  /* 0x0000000433337807 */ /* 0x000fe40002800000 */
[----:B------:R-:W-:Y:S02]  /*3840*/  ISETP.NE.AND P5, PT, R14, RZ, PT ;  /* 0x000000ff0e00720c */ /* 0x000fe40003fa5270 */
[----:B------:R-:W-:Y:S02]  /*3850*/  ISETP.NE.AND P2, PT, R60, RZ, PT ;  /* 0x000000ff3c00720c */ /* 0x000fe40003f45270 */
[----:B------:R-:W-:Y:S02]  /*3860*/  SEL R52, R52, 0x4, P5 ;  /* 0x0000000434347807 */ /* 0x000fe40002800000 */
[----:B------:R-:W-:-:S02]  /*3870*/  SEL R49, R49, 0x4, P2 ;  /* 0x0000000431317807 */ /* 0x000fc40001000000 */
[----:B------:R-:W-:Y:S02]  /*3880*/  ISETP.NE.AND P5, PT, R15, RZ, PT ;  /* 0x000000ff0f00720c */ /* 0x000fe40003fa5270 */
[----:B------:R-:W-:Y:S02]  /*3890*/  ISETP.NE.AND P3, PT, R59, RZ, PT ;  /* 0x000000ff3b00720c */ /* 0x000fe40003f65270 */
[----:B------:R-:W-:Y:S02]  /*38a0*/  SEL R49, R49, 0x5, P5 ;  /* 0x0000000531317807 */ /* 0x000fe40002800000 */
        /* <DEDUP_REMOVED lines=27> */
[----:B------:R-:W-:Y:S02]  /*3a60*/  ISETP.NE.AND P5, PT, R2, RZ, PT ;  /* 0x000000ff0200720c */ /* 0x000fe40003fa5270 */
[----:B------:R-:W-:Y:S02]  /*3a70*/  LOP3.LUT R2, R44, 0x200, RZ, 0xfc, !PT ;  /* 0x000002002c027812 */ /* 0x000fe400078efcff */
[----:B------:R-:W-:Y:S02]  /*3a80*/  SEL R51, R51, 0x6, P5 ;  /* 0x0000000633337807 */ /* 0x000fe40002800000 */
[----:B------:R-:W-:Y:S02]  /*3a90*/  SHF.R.U32.HI R2, RZ, 0x1, R2 ;  /* 0x00000001ff027819 */ /* 0x000fe40000011602 */
[----:B------:R-:W-:Y:S01]  /*3aa0*/  ISETP.NE.AND P5, PT, R0, RZ, PT ;  /* 0x000000ff0000720c */ /* 0x000fe20003fa5270 */
[----:B------:R-:W-:Y:S01]  /*3ab0*/  IMAD.SHL.U32 R0, R4, 0x8, RZ ;  /* 0x0000000804007824 */ /* 0x000fe200078e00ff */
[----:B------:R-:W-:-:S04]  /*3ac0*/  LOP3.LUT R2, R2, 0x1f0, RZ, 0xc0, !PT ;  /* 0x000001f002027812 */ /* 0x000fc800078ec0ff */
[----:B------:R-:W-:Y:S01]  /*3ad0*/  LOP3.LUT R0, R3, 0x18, R0, 0xf8, !PT ;  /* 0x0000001803007812 */ /* 0x000fe200078ef800 */
[----:B------:R-:W-:-:S04]  /*3ae0*/  VIADD R3, R2, UR4 ;  /* 0x0000000402037c36 */ /* 0x000fc80008000000 */
[----:B------:R-:W-:-:S05]  /*3af0*/  IMAD R3, R44, 0x4, R3 ;  /* 0x000000042c037824 */ /* 0x000fca00078e0203 */
[----:B------:R-:W1:Y:S01]  /*3b00*/  LDS.128 R8, [R3+0x800] ;  /* 0x0008000003087984 */ /* 0x000e620000000c00 */
        /* <DEDUP_REMOVED lines=8> */
[----:B------:R-:W-:-:S04]  /*3b90*/  ISETP.NE.AND P5, PT, R56, RZ, PT ;  /* 0x000000ff3800720c */ /* 0x000fc80003fa5270 */
[C---:B------:R-:W-:Y:S01]  /*3ba0*/  ISETP.LT.AND P5, PT, R46.reuse, 0x100, !P5 ;  /* 0x000001002e00780c */ /* 0x040fe20006fa1270 */
[----:B------:R-:W-:Y:S01]  /*3bb0*/  IMAD R43, R46, 0x40, R43 ;  /* 0x000000402e2b7824 */ /* 0x000fe200078e022b */
[----:B------:R-:W-:-:S03]  /*3bc0*/  SHF.R.S32.HI R7, RZ, 0x1f, R0 ;  /* 0x0000001fff077819 */ /* 0x000fc60000011400 */
[----:B------:R-:W-:Y:S01]  /*3bd0*/  IMAD.WIDE R36, R43, 0x4, R36 ;  /* 0x000000042b247825 */ /* 0x000fe200078e0224 */
[----:B------:R-:W-:Y:S02]  /*3be0*/  SHF.R.U32.HI R2, RZ, 0x2, R4 ;  /* 0x00000002ff027819 */ /* 0x000fe40000011604 */
[----:B------:R-:W-:Y:S01]  /*3bf0*/  LEA.HI R12, R7, R0, RZ, 0x6 ;  /* 0x00000000070c7211 */ /* 0x000fe200078f30ff */
[----:B------:R-:W-:Y:S01]  /*3c00*/  IMAD.SHL.U32 R4, R41, 0x8, RZ ;  /* 0x0000000829047824 */ /* 0x000fe200078e00ff */
[----:B------:R-:W-:Y:S02]  /*3c10*/  ISETP.NE.AND P3, PT, R70, RZ, PT ;  /* 0x000000ff4600720c */ /* 0x000fe40003f65270 */
[----:B------:R-:W-:Y:S01]  /*3c20*/  SGXT.U32 R2, R2, 0x5 ;  /* 0x000000050202781a */ /* 0x000fe20000000000 */
[----:B-1----:R1:W-:Y:S01]  /*3c30*/  @P5 STG.E.128 desc[UR6][R36.64], R8 ;  /* 0x0000000824005986 */ /* 0x0023e2000c101d06 */
[----:B------:R-:W-:Y:S02]  /*3c40*/  ISETP.NE.AND P4, PT, R63, RZ, PT ;  /* 0x000000ff3f00720c */ /* 0x000fe40003f85270 */
[----:B------:R-:W-:-:S02]  /*3c50*/  ISETP.NE.AND P6, PT, R69, RZ, PT ;  /* 0x000000ff4500720c */ /* 0x000fc40003fc5270 */
[----:B------:R-:W-:Y:S02]  /*3c60*/  LOP3.LUT R4, R4, 0x3f8, RZ, 0xc0, !PT ;  /* 0x000003f804047812 */ /* 0x000fe400078ec0ff */
[----:B------:R-:W-:Y:S02]  /*3c70*/  LOP3.LUT R7, R42, 0xf8, RZ, 0xc0, !PT ;  /* 0x000000f82a077812 */ /* 0x000fe400078ec0ff */
[----:B------:R-:W-:Y:S02]  /*3c80*/  LOP3.LUT R3, R12, 0xffffffc0, RZ, 0xc0, !PT ;  /* 0xffffffc00c037812 */ /* 0x000fe400078ec0ff */
[----:B------:R-:W-:Y:S02]  /*3c90*/  SEL R48, R48, 0x8, P3 ;  /* 0x0000000830307807 */ /* 0x000fe40001800000 */
[----:B------:R-:W-:Y:S02]  /*3ca0*/  LOP3.LUT R5, R5, R2, RZ, 0xfc, !PT ;  /* 0x0000000205057212 */ /* 0x000fe400078efcff */
[----:B------:R-:W-:-:S02]  /*3cb0*/  ISETP.NE.AND P2, PT, R74, RZ, PT ;  /* 0x000000ff4a00720c */ /* 0x000fc40003f45270 */
[----:B------:R-:W-:Y:S02]  /*3cc0*/  SEL R32, R32, 0x7, P4 ;  /* 0x0000000720207807 */ /* 0x000fe40002000000 */
[----:B------:R-:W-:Y:S02]  /*3cd0*/  ISETP.NE.AND P3, PT, R71, RZ, PT ;  /* 0x000000ff4700720c */ /* 0x000fe40003f65270 */
[----:B------:R-:W-:Y:S02]  /*3ce0*/  ISETP.NE.AND P0, PT, R66, RZ, PT ;  /* 0x000000ff4200720c */ /* 0x000fe40003f05270 */
[----:B------:R-:W-:Y:S02]  /*3cf0*/  ISETP.NE.AND P1, PT, R68, RZ, PT ;  /* 0x000000ff4400720c */ /* 0x000fe40003f25270 */
[----:B------:R-:W-:Y:S02]  /*3d00*/  SEL R6, R6, 0x8, P6 ;  /* 0x0000000806067807 */ /* 0x000fe40003000000 */
[----:B------:R-:W-:Y:S01]  /*3d10*/  IADD3 R7, R4, UR4, R7 ;  /* 0x0000000404077c10 */ /* 0x000fe2000fffe007 */
[----:B------:R-:W-:Y:S01]  /*3d20*/  IMAD.IADD R4, R0, 0x1, -R3 ;  /* 0x0000000100047824 */ /* 0x000fe200078e0a03 */
[----:B------:R-:W-:Y:S01]  /*3d30*/  ISETP.NE.AND P6, PT, R78, RZ, PT ;  /* 0x000000ff4e00720c */ /* 0x000fe20003fc5270 */
[----:B------:R-:W-:Y:S01]  /*3d40*/  IMAD.SHL.U32 R2, R12, 0x100, RZ ;  /* 0x000001000c027824 */ /* 0x000fe200078e00ff */
[----:B------:R-:W-:-:S02]  /*3d50*/  ISETP.NE.AND P5, PT, R73, RZ, PT ;  /* 0x000000ff4900720c */ /* 0x000fc40003fa5270 */
[----:B------:R-:W-:Y:S02]  /*3d60*/  VIMNMX R0, R0, R5, !PT ;  /* 0x0000000500007248 */ /* 0x000fe40007fe0100 */
[----:B------:R-:W-:Y:S02]  /*3d70*/  SEL R49, R49, 0x8, P2 ;  /* 0x0000000831317807 */ /* 0x000fe40001000000 */
[----:B------:R-:W-:Y:S01]  /*3d80*/  SEL R32, R32, 0x8, P3 ;  /* 0x0000000820207807 */ /* 0x000fe20001800000 */
[----:B------:R-:W-:Y:S01]  /*3d90*/  IMAD R5, R5, 0x40, R4 ;  /* 0x0000004005057824 */ /* 0x000fe200078e0204 */
[----:B------:R-:W-:Y:S02]  /*3da0*/  SEL R45, R45, 0x7, P0 ;  /* 0x000000072d2d7807 */ /* 0x000fe40000000000 */
[----:B------:R-:W-:Y:S02]  /*3db0*/  SEL R50, R50, 0x7, P1 ;  /* 0x0000000732327807 */ /* 0x000fe40000800000 */
[----:B------:R-:W-:-:S02]  /*3dc0*/  ISETP.NE.AND P4, PT, R61, RZ, PT ;  /* 0x000000ff3d00720c */ /* 0x000fc40003f85270 */
[----:B------:R-:W-:Y:S02]  /*3dd0*/  ISETP.NE.AND P0, PT, R47, RZ, PT ;  /* 0x000000ff2f00720c */ /* 0x000fe40003f05270 */
[----:B------:R-:W-:Y:S02]  /*3de0*/  ISETP.NE.AND P1, PT, R72, RZ, PT ;  /* 0x000000ff4800720c */ /* 0x000fe40003f25270 */
[----:B------:R-:W-:Y:S02]  /*3df0*/  ISETP.NE.AND P2, PT, R64, RZ, PT ;  /* 0x000000ff4000720c */ /* 0x000fe40003f45270 */
[----:B------:R-:W-:Y:S02]  /*3e00*/  SEL R51, R51, 0x7, P5 ;  /* 0x0000000733337807 */ /* 0x000fe40002800000 */
[----:B------:R-:W-:Y:S02]  /*3e10*/  SEL R52, R52, 0x7, P6 ;  /* 0x0000000734347807 */ /* 0x000fe40003000000 */
[----:B------:R-:W-:Y:S01]  /*3e20*/  LEA.HI R35, R35, UR4, RZ, 0x1e ;  /* 0x0000000423237c11 */ /* 0x000fe2000f8ff0ff */
[----:B------:R-:W-:Y:S01]  /*3e30*/  ULDC.64 UR4, c[0x0][0x220] ;  /* 0x0000880000047ab9 */ /* 0x000fe20000000a00 */
[----:B------:R-:W-:-:S02]  /*3e40*/  ISETP.GE.AND P3, PT, R0, 0x100, PT ;  /* 0x000001000000780c */ /* 0x000fc40003f66270 */
[----:B------:R-:W-:Y:S02]  /*3e50*/  PRMT R4, R6, 0x8880, RZ ;  /* 0x0000888006047816 */ /* 0x000fe400000000ff */
[----:B------:R-:W-:Y:S02]  /*3e60*/  LOP3.LUT R2, R2, 0xffffc000, RZ, 0xc0, !PT ;  /* 0xffffc00002027812 */ /* 0x000fe400078ec0ff */
[----:B------:R-:W-:Y:S02]  /*3e70*/  PRMT R0, R49, 0x8880, RZ ;  /* 0x0000888031007816 */ /* 0x000fe400000000ff */
[----:B------:R-:W-:Y:S02]  /*3e80*/  PRMT R6, R32, 0x8880, RZ ;  /* 0x0000888020067816 */ /* 0x000fe400000000ff */
[----:B------:R-:W-:Y:S02]  /*3e90*/  SEL R45, R45, 0x8, P2 ;  /* 0x000000082d2d7807 */ /* 0x000fe40001000000 */
[----:B------:R-:W-:-:S02]  /*3ea0*/  SEL R50, R50, 0x8, P1 ;  /* 0x0000000832327807 */ /* 0x000fc40000800000 */
[----:B------:R-:W-:Y:S02]  /*3eb0*/  SEL R51, R51, 0x8, P0 ;  /* 0x0000000833337807 */ /* 0x000fe40000000000 */
[----:B------:R-:W-:Y:S01]  /*3ec0*/  SEL R52, R52, 0x8, P4 ;  /* 0x0000000834347807 */ /* 0x000fe20002000000 */
[----:B------:R-:W-:Y:S01]  /*3ed0*/  IMAD.IADD R35, R40, 0x1, R35 ;  /* 0x0000000128237824 */ /* 0x000fe200078e0223 */
[----:B------:R-:W-:Y:S01]  /*3ee0*/  PRMT R0, R0, 0x7710, RZ ;  /* 0x0000771000007816 */ /* 0x000fe200000000ff */
[----:B------:R-:W-:Y:S01]  /*3ef0*/  BAR.SYNC.DEFER_BLOCKING 0x0 ;  /* 0x0000000000007b1d */ /* 0x000fe20000010000 */
[----:B------:R-:W-:Y:S01]  /*3f00*/  PRMT R4, R4, 0x7710, RZ ;  /* 0x0000771004047816 */ /* 0x000fe200000000ff */
[----:B------:R-:W-:Y:S01]  /*3f10*/  IMAD.IADD R5, R5, 0x1, R2 ;  /* 0x0000000105057824 */ /* 0x000fe200078e0202 */
[----:B------:R-:W-:Y:S02]  /*3f20*/  PRMT R6, R6, 0x7710, RZ ;  /* 0x0000771006067816 */ /* 0x000fe400000000ff */
[----:B------:R-:W-:-:S02]  /*3f30*/  PRMT R2, R48, 0x8880, RZ ;  /* 0x0000888030027816 */ /* 0x000fc400000000ff */
[----:B------:R-:W-:Y:S02]  /*3f40*/  PRMT R45, R45, 0x8880, RZ ;  /* 0x000088802d2d7816 */ /* 0x000fe400000000ff */
[----:B------:R-:W-:Y:S02]  /*3f50*/  PRMT R50, R50, 0x8880, RZ ;  /* 0x0000888032327816 */ /* 0x000fe400000000ff */
[----:B------:R-:W-:Y:S02]  /*3f60*/  PRMT R51, R51, 0x8880, RZ ;  /* 0x0000888033337816 */ /* 0x000fe400000000ff */
[----:B-1----:R-:W-:Y:S02]  /*3f70*/  PRMT R8, R52, 0x8880, RZ ;  /* 0x0000888034087816 */ /* 0x002fe400000000ff */
[----:B------:R-:W-:Y:S02]  /*3f80*/  PRMT R2, R2, 0x7710, RZ ;  /* 0x0000771002027816 */ /* 0x000fe400000000ff */
[----:B------:R-:W-:Y:S01]  /*3f90*/  PRMT R8, R8, 0x7710, RZ ;  /* 0x0000771008087816 */ /* 0x000fe200000000ff */
[----:B------:R1:W-:Y:S04]  /*3fa0*/  STS.U8 [R35], R0 ;  /* 0x0000000023007388 */ /* 0x0003e80000000000 */
[----:B------:R2:W-:Y:S04]  /*3fb0*/  STS.U8 [R35+0x8], R4 ;  /* 0x0000080423007388 */ /* 0x0005e80000000000 */
[----:B------:R3:W-:Y:S01]  /*3fc0*/  STS.U8 [R35+0xc], R6 ;  /* 0x00000c0623007388 */ /* 0x0007e20000000000 */
[----:B-1----:R-:W-:-:S02]  /*3fd0*/  PRMT R0, R45, 0x7710, RZ ;  /* 0x000077102d007816 */ /* 0x002fc400000000ff */
[----:B--2---:R-:W-:Y:S02]  /*3fe0*/  PRMT R4, R50, 0x7710, RZ ;  /* 0x0000771032047816 */ /* 0x004fe400000000ff */
[----:B---3--:R-:W-:Y:S01]  /*3ff0*/  PRMT R6, R51, 0x7710, RZ ;  /* 0x0000771033067816 */ /* 0x008fe200000000ff */
[----:B------:R1:W-:Y:S04]  /*4000*/  STS.U8 [R35+0x4], R2 ;  /* 0x0000040223007388 */ /* 0x0003e80000000000 */
[----:B------:R2:W-:Y:S04]  /*4010*/  STS.U8 [R35+0x10], R0 ;  /* 0x0000100023007388 */ /* 0x0005e80000000000 */
[----:B------:R2:W-:Y:S04]  /*4020*/  STS.U8 [R35+0x14], R4 ;  /* 0x0000140423007388 */ /* 0x0005e80000000000 */
[----:B------:R2:W-:Y:S04]  /*4030*/  STS.U8 [R35+0x18], R6 ;  /* 0x0000180623007388 */ /* 0x0005e80000000000 */
[----:B------:R2:W-:Y:S01]  /*4040*/  STS.U8 [R35+0x1c], R8 ;  /* 0x00001c0823007388 */ /* 0x0005e20000000000 */
[----:B------:R-:W-:Y:S01]  /*4050*/  BAR.SYNC.DEFER_BLOCKING 0x0 ;  /* 0x0000000000007b1d */ /* 0x000fe20000010000 */
[----:B-1----:R-:W-:-:S04]  /*4060*/  IADD3 R2, P0, R5, UR4, RZ ;  /* 0x0000000405027c10 */ /* 0x002fc8000ff1e0ff */
[----:B------:R-:W-:Y:S01]  /*4070*/  LEA.HI.X.SX32 R3, R5, UR5, 0x1, P0 ;  /* 0x0000000505037c11 */ /* 0x000fe200080f0eff */
[----:B--2---:R-:W-:Y:S08]  /*4080*/  @P3 EXIT ;  /* 0x000000000000394d */ /* 0x004ff00003800000 */
[----:B------:R-:W0:Y:S04]  /*4090*/  LDS.64 R6, [R7] ;  /* 0x0000000007067984 */ /* 0x000e280000000a00 */
[----:B0-----:R-:W-:Y:S01]  /*40a0*/  STG.E.64 desc[UR6][R2.64], R6 ;  /* 0x0000000602007986 */ /* 0x001fe2000c101b06 */
[----:B------:R-:W-:Y:S05]  /*40b0*/  EXIT ;  /* 0x000000000000794d */ /* 0x000fea0003800000 */
.L_x_0:
[----:B------:R-:W-:-:S00]  /*40c0*/  BRA `(.L_x_0) ;  /* 0xfffffffc00fc7947 */ /* 0x000fc0000383ffff */
[----:B------:R-:W-:-:S00]  /*40d0*/  NOP ;  /* 0x0000000000007918 */ /* 0x000fc00000000000 */
        /* <DEDUP_REMOVED lines=10> */
.L_x_1:


//--------------------- .nv.shared.triton_poi_fused_max_pool2d_with_indices_10 --------------------------
	.section	.nv.shared.triton_poi_fused_max_pool2d_with_indices_10,"aw",@nobits
	.sectionflags	@""
	.align	16
	.zero		1024


//--------------------- .nv.constant0.triton_poi_fused_max_pool2d_with_indices_10 --------------------------
	.section	.nv.constant0.triton_poi_fused_max_pool2d_with_indices_10,"a",@progbits
	.sectionflags	@""
	.align	4
.nv.constant0.triton_poi_fused_max_pool2d_with_indices_10:
	.zero		560
